//
// Generated by NVIDIA NVVM Compiler
//
// Compiler Build ID: CL-36424714
// Cuda compilation tools, release 13.0, V13.0.88
// Based on NVVM 20.0.0
//

.version 9.0
.target sm_100
.address_size 64

	// .globl	_Z12softmax_par1PfmS_
// _ZZ12softmax_par1PfmS_E15s_maxred_vector has been demoted
// _ZZ12softmax_par2PfmS_fS_E15s_sumred_vector has been demoted

.visible .entry _Z12softmax_par1PfmS_(
	.param .u64 .ptr .align 1 _Z12softmax_par1PfmS__param_0,
	.param .u64 _Z12softmax_par1PfmS__param_1,
	.param .u64 .ptr .align 1 _Z12softmax_par1PfmS__param_2
)
{
	.reg .pred 	%p<22>;
	.reg .b32 	%r<10>;
	.reg .b32 	%f<25>;
	.reg .b64 	%rd<9>;
	// demoted variable
	.shared .align 4 .b8 _ZZ12softmax_par1PfmS_E15s_maxred_vector[4096];
	ld.param.u64 	%rd2, [_Z12softmax_par1PfmS__param_0];
	ld.param.u64 	%rd1, [_Z12softmax_par1PfmS__param_2];
	cvta.to.global.u64 	%rd3, %rd2;
	mov.u32 	%r1, %tid.x;
	mov.u32 	%r4, %ntid.x;
	mov.u32 	%r2, %ctaid.x;
	mul.lo.s32 	%r5, %r2, %r4;
	shl.b32 	%r6, %r5, 1;
	add.s32 	%r7, %r6, %r1;
	mul.wide.s32 	%rd4, %r7, 4;
	add.s64 	%rd5, %rd3, %rd4;
	ld.global.f32 	%f11, [%rd5];
	ld.global.f32 	%f12, [%rd5+4096];
	setp.gt.f32 	%p1, %f11, %f12;
	selp.f32 	%f13, %f11, %f12, %p1;
	shl.b32 	%r8, %r1, 2;
	mov.u32 	%r9, _ZZ12softmax_par1PfmS_E15s_maxred_vector;
	add.s32 	%r3, %r9, %r8;
	st.shared.f32 	[%r3], %f13;
	bar.sync 	0;
	setp.gt.u32 	%p2, %r1, 511;
	@%p2 bra 	$L__BB0_3;
	ld.shared.f32 	%f14, [%r3];
	ld.shared.f32 	%f1, [%r3+2048];
	setp.geu.f32 	%p3, %f14, %f1;
	@%p3 bra 	$L__BB0_3;
	st.shared.f32 	[%r3], %f1;
$L__BB0_3:
	bar.sync 	0;
	setp.gt.u32 	%p4, %r1, 255;
	@%p4 bra 	$L__BB0_6;
	ld.shared.f32 	%f15, [%r3];
	ld.shared.f32 	%f2, [%r3+1024];
	setp.geu.f32 	%p5, %f15, %f2;
	@%p5 bra 	$L__BB0_6;
	st.shared.f32 	[%r3], %f2;
$L__BB0_6:
	bar.sync 	0;
	setp.gt.u32 	%p6, %r1, 127;
	@%p6 bra 	$L__BB0_9;
	ld.shared.f32 	%f16, [%r3];
	ld.shared.f32 	%f3, [%r3+512];
	setp.geu.f32 	%p7, %f16, %f3;
	@%p7 bra 	$L__BB0_9;
	st.shared.f32 	[%r3], %f3;
$L__BB0_9:
	bar.sync 	0;
	setp.gt.u32 	%p8, %r1, 63;
	@%p8 bra 	$L__BB0_12;
	ld.shared.f32 	%f17, [%r3];
	ld.shared.f32 	%f4, [%r3+256];
	setp.geu.f32 	%p9, %f17, %f4;
	@%p9 bra 	$L__BB0_12;
	st.shared.f32 	[%r3], %f4;
$L__BB0_12:
	bar.sync 	0;
	setp.gt.u32 	%p10, %r1, 31;
	@%p10 bra 	$L__BB0_15;
	ld.shared.f32 	%f18, [%r3];
	ld.shared.f32 	%f5, [%r3+128];
	setp.geu.f32 	%p11, %f18, %f5;
	@%p11 bra 	$L__BB0_15;
	st.shared.f32 	[%r3], %f5;
$L__BB0_15:
	bar.sync 	0;
	setp.gt.u32 	%p12, %r1, 15;
	@%p12 bra 	$L__BB0_18;
	ld.shared.f32 	%f19, [%r3];
	ld.shared.f32 	%f6, [%r3+64];
	setp.geu.f32 	%p13, %f19, %f6;
	@%p13 bra 	$L__BB0_18;
	st.shared.f32 	[%r3], %f6;
$L__BB0_18:
	bar.sync 	0;
	setp.gt.u32 	%p14, %r1, 7;
	@%p14 bra 	$L__BB0_21;
	ld.shared.f32 	%f20, [%r3];
	ld.shared.f32 	%f7, [%r3+32];
	setp.geu.f32 	%p15, %f20, %f7;
	@%p15 bra 	$L__BB0_21;
	st.shared.f32 	[%r3], %f7;
$L__BB0_21:
	bar.sync 	0;
	setp.gt.u32 	%p16, %r1, 3;
	@%p16 bra 	$L__BB0_24;
	ld.shared.f32 	%f21, [%r3];
	ld.shared.f32 	%f8, [%r3+16];
	setp.geu.f32 	%p17, %f21, %f8;
	@%p17 bra 	$L__BB0_24;
	st.shared.f32 	[%r3], %f8;
$L__BB0_24:
	bar.sync 	0;
	setp.gt.u32 	%p18, %r1, 1;
	@%p18 bra 	$L__BB0_27;
	ld.shared.f32 	%f22, [%r3];
	ld.shared.f32 	%f9, [%r3+8];
	setp.geu.f32 	%p19, %f22, %f9;
	@%p19 bra 	$L__BB0_27;
	st.shared.f32 	[%r3], %f9;
$L__BB0_27:
	bar.sync 	0;
	setp.ne.s32 	%p20, %r1, 0;
	@%p20 bra 	$L__BB0_31;
	ld.shared.f32 	%f23, [%r3];
	ld.shared.f32 	%f10, [_ZZ12softmax_par1PfmS_E15s_maxred_vector+4];
	setp.geu.f32 	%p21, %f23, %f10;
	@%p21 bra 	$L__BB0_30;
	st.shared.f32 	[%r3], %f10;
$L__BB0_30:
	ld.shared.f32 	%f24, [_ZZ12softmax_par1PfmS_E15s_maxred_vector];
	cvta.to.global.u64 	%rd6, %rd1;
	mul.wide.u32 	%rd7, %r2, 4;
	add.s64 	%rd8, %rd6, %rd7;
	st.global.f32 	[%rd8], %f24;
$L__BB0_31:
	ret;

}
	// .globl	_Z12softmax_par2PfmS_fS_
.visible .entry _Z12softmax_par2PfmS_fS_(
	.param .u64 .ptr .align 1 _Z12softmax_par2PfmS_fS__param_0,
	.param .u64 _Z12softmax_par2PfmS_fS__param_1,
	.param .u64 .ptr .align 1 _Z12softmax_par2PfmS_fS__param_2,
	.param .f32 _Z12softmax_par2PfmS_fS__param_3,
	.param .u64 .ptr .align 1 _Z12softmax_par2PfmS_fS__param_4
)
{
	.reg .pred 	%p<13>;
	.reg .b32 	%r<10>;
	.reg .b32 	%f<47>;
	.reg .b64 	%rd<14>;
	// demoted variable
	.shared .align 4 .b8 _ZZ12softmax_par2PfmS_fS_E15s_sumred_vector[4096];
	ld.param.u64 	%rd2, [_Z12softmax_par2PfmS_fS__param_0];
	ld.param.u64 	%rd5, [_Z12softmax_par2PfmS_fS__param_1];
	ld.param.u64 	%rd3, [_Z12softmax_par2PfmS_fS__param_2];
	ld.param.f32 	%f1, [_Z12softmax_par2PfmS_fS__param_3];
	ld.param.u64 	%rd4, [_Z12softmax_par2PfmS_fS__param_4];
	mov.u32 	%r1, %tid.x;
	mov.u32 	%r4, %ntid.x;
	mov.u32 	%r2, %ctaid.x;
	mad.lo.s32 	%r5, %r4, %r2, %r1;
	cvt.s64.s32 	%rd1, %r5;
	setp.le.u64 	%p1, %rd5, %rd1;
	shl.b32 	%r6, %r1, 2;
	mov.u32 	%r7, _ZZ12softmax_par2PfmS_fS_E15s_sumred_vector;
	add.s32 	%r3, %r7, %r6;
	@%p1 bra 	$L__BB1_2;
	cvta.to.global.u64 	%rd6, %rd2;
	cvta.to.global.u64 	%rd7, %rd3;
	shl.b64 	%rd8, %rd1, 2;
	add.s64 	%rd9, %rd6, %rd8;
	ld.global.f32 	%f2, [%rd9];
	sub.f32 	%f3, %f2, %f1;
	fma.rn.f32 	%f4, %f3, 0f3BBB989D, 0f3F000000;
	cvt.sat.f32.f32 	%f5, %f4;
	mov.f32 	%f6, 0f4B400001;
	mov.f32 	%f7, 0f437C0000;
	fma.rm.f32 	%f8, %f5, %f7, %f6;
	add.f32 	%f9, %f8, 0fCB40007F;
	neg.f32 	%f10, %f9;
	fma.rn.f32 	%f11, %f3, 0f3FB8AA3B, %f10;
	fma.rn.f32 	%f12, %f3, 0f32A57060, %f11;
	mov.b32 	%r8, %f8;
	shl.b32 	%r9, %r8, 23;
	mov.b32 	%f13, %r9;
	ex2.approx.ftz.f32 	%f14, %f12;
	mul.f32 	%f15, %f14, %f13;
	st.shared.f32 	[%r3], %f15;
	add.s64 	%rd10, %rd7, %rd8;
	st.global.f32 	[%rd10], %f15;
$L__BB1_2:
	bar.sync 	0;
	setp.gt.u32 	%p2, %r1, 511;
	@%p2 bra 	$L__BB1_4;
	ld.shared.f32 	%f16, [%r3+2048];
	ld.shared.f32 	%f17, [%r3];
	add.f32 	%f18, %f16, %f17;
	st.shared.f32 	[%r3], %f18;
$L__BB1_4:
	bar.sync 	0;
	setp.gt.u32 	%p3, %r1, 255;
	@%p3 bra 	$L__BB1_6;
	ld.shared.f32 	%f19, [%r3+1024];
	ld.shared.f32 	%f20, [%r3];
	add.f32 	%f21, %f19, %f20;
	st.shared.f32 	[%r3], %f21;
$L__BB1_6:
	bar.sync 	0;
	setp.gt.u32 	%p4, %r1, 127;
	@%p4 bra 	$L__BB1_8;
	ld.shared.f32 	%f22, [%r3+512];
	ld.shared.f32 	%f23, [%r3];
	add.f32 	%f24, %f22, %f23;
	st.shared.f32 	[%r3], %f24;
$L__BB1_8:
	bar.sync 	0;
	setp.gt.u32 	%p5, %r1, 63;
	@%p5 bra 	$L__BB1_10;
	ld.shared.f32 	%f25, [%r3+256];
	ld.shared.f32 	%f26, [%r3];
	add.f32 	%f27, %f25, %f26;
	st.shared.f32 	[%r3], %f27;
$L__BB1_10:
	bar.sync 	0;
	setp.gt.u32 	%p6, %r1, 31;
	@%p6 bra 	$L__BB1_12;
	ld.shared.f32 	%f28, [%r3+128];
	ld.shared.f32 	%f29, [%r3];
	add.f32 	%f30, %f28, %f29;
	st.shared.f32 	[%r3], %f30;
$L__BB1_12:
	bar.sync 	0;
	setp.gt.u32 	%p7, %r1, 15;
	@%p7 bra 	$L__BB1_14;
	ld.shared.f32 	%f31, [%r3+64];
	ld.shared.f32 	%f32, [%r3];
	add.f32 	%f33, %f31, %f32;
	st.shared.f32 	[%r3], %f33;
$L__BB1_14:
	bar.sync 	0;
	setp.gt.u32 	%p8, %r1, 7;
	@%p8 bra 	$L__BB1_16;
	ld.shared.f32 	%f34, [%r3+32];
	ld.shared.f32 	%f35, [%r3];
	add.f32 	%f36, %f34, %f35;
	st.shared.f32 	[%r3], %f36;
$L__BB1_16:
	bar.sync 	0;
	setp.gt.u32 	%p9, %r1, 3;
	@%p9 bra 	$L__BB1_18;
	ld.shared.f32 	%f37, [%r3+16];
	ld.shared.f32 	%f38, [%r3];
	add.f32 	%f39, %f37, %f38;
	st.shared.f32 	[%r3], %f39;
$L__BB1_18:
	bar.sync 	0;
	setp.gt.u32 	%p10, %r1, 1;
	@%p10 bra 	$L__BB1_20;
	ld.shared.f32 	%f40, [%r3+8];
	ld.shared.f32 	%f41, [%r3];
	add.f32 	%f42, %f40, %f41;
	st.shared.f32 	[%r3], %f42;
$L__BB1_20:
	bar.sync 	0;
	setp.ne.s32 	%p11, %r1, 0;
	@%p11 bra 	$L__BB1_22;
	ld.shared.f32 	%f43, [_ZZ12softmax_par2PfmS_fS_E15s_sumred_vector+4];
	ld.shared.f32 	%f44, [%r3];
	add.f32 	%f45, %f43, %f44;
	st.shared.f32 	[%r3], %f45;
$L__BB1_22:
	setp.ne.s32 	%p12, %r1, 0;
	bar.sync 	0;
	@%p12 bra 	$L__BB1_24;
	ld.shared.f32 	%f46, [_ZZ12softmax_par2PfmS_fS_E15s_sumred_vector];
	cvta.to.global.u64 	%rd11, %rd4;
	mul.wide.u32 	%rd12, %r2, 4;
	add.s64 	%rd13, %rd11, %rd12;
	st.global.f32 	[%rd13], %f46;
$L__BB1_24:
	ret;

}
	// .globl	_Z12softmax_par3Pfmf
.visible .entry _Z12softmax_par3Pfmf(
	.param .u64 .ptr .align 1 _Z12softmax_par3Pfmf_param_0,
	.param .u64 _Z12softmax_par3Pfmf_param_1,
	.param .f32 _Z12softmax_par3Pfmf_param_2
)
{
	.reg .pred 	%p<2>;
	.reg .b32 	%r<5>;
	.reg .b32 	%f<4>;
	.reg .b64 	%rd<7>;

	ld.param.u64 	%rd2, [_Z12softmax_par3Pfmf_param_0];
	ld.param.u64 	%rd3, [_Z12softmax_par3Pfmf_param_1];
	ld.param.f32 	%f1, [_Z12softmax_par3Pfmf_param_2];
	mov.u32 	%r1, %tid.x;
	mov.u32 	%r2, %ntid.x;
	mov.u32 	%r3, %ctaid.x;
	mad.lo.s32 	%r4, %r2, %r3, %r1;
	cvt.s64.s32 	%rd1, %r4;
	setp.le.u64 	%p1, %rd3, %rd1;
	@%p1 bra 	$L__BB2_2;
	cvta.to.global.u64 	%rd4, %rd2;
	shl.b64 	%rd5, %rd1, 2;
	add.s64 	%rd6, %rd4, %rd5;
	ld.global.f32 	%f2, [%rd6];
	div.rn.f32 	%f3, %f2, %f1;
	st.global.f32 	[%rd6], %f3;
$L__BB2_2:
	ret;

}


// ===== COMPILED SASS (sm_100) =====

	.target	sm_100

	.elftype	@"ET_EXEC"


//--------------------- .note.nv.tkinfo           --------------------------
	.section	.note.nv.tkinfo,"",@"SHT_NOTE"
	.sectionflags	@"SHF_NOTE_NV_TKINFO"
	.tkinfo
        /*0018*/ 	.word	0x00000002
        /*0030*/ 	.string	""
        /*0030*/ 	.string	"ptxas"
        /*0030*/ 	.string	"Cuda compilation tools, release 13.0, V13.0.88"
        /*0030*/ 	.string	"Build cuda_13.0.r13.0/compiler.36424714_0"
        /*0030*/ 	.string	"-arch sm_100 -m 64 "



//--------------------- .note.nv.cuinfo           --------------------------
	.section	.note.nv.cuinfo,"",@"SHT_NOTE"
	.sectionflags	@"SHF_NOTE_NV_CUINFO"
        /*0018*/ 	.short	0x0002
        /*001a*/ 	.short	0x0064
        /*001c*/ 	.short	0x0082
	.zero		2


//--------------------- .nv.info                  --------------------------
	.section	.nv.info,"",@"SHT_CUDA_INFO"
	.align	4


	//----- nvinfo : EIATTR_REGCOUNT
	.align		4
        /*0000*/ 	.byte	0x04, 0x2f
        /*0002*/ 	.short	(.L_1 - .L_0)
	.align		4
.L_0:
        /*0004*/ 	.word	index@(_Z12softmax_par1PfmS_)
        /*0008*/ 	.word	0x0000000a


	//----- nvinfo : EIATTR_FRAME_SIZE
	.align		4
.L_1:
        /*000c*/ 	.byte	0x04, 0x11
        /*000e*/ 	.short	(.L_3 - .L_2)
	.align		4
.L_2:
        /*0010*/ 	.word	index@(_Z12softmax_par1PfmS_)
        /*0014*/ 	.word	0x00000000


	//----- nvinfo : EIATTR_REGCOUNT
	.align		4
.L_3:
        /*0018*/ 	.byte	0x04, 0x2f
        /*001a*/ 	.short	(.L_5 - .L_4)
	.align		4
.L_4:
        /*001c*/ 	.word	index@(_Z12softmax_par2PfmS_fS_)
        /*0020*/ 	.word	0x0000000f


	//----- nvinfo : EIATTR_FRAME_SIZE
	.align		4
.L_5:
        /*0024*/ 	.byte	0x04, 0x11
        /*0026*/ 	.short	(.L_7 - .L_6)
	.align		4
.L_6:
        /*0028*/ 	.word	index@(_Z12softmax_par2PfmS_fS_)
        /*002c*/ 	.word	0x00000000


	//----- nvinfo : EIATTR_REGCOUNT
	.align		4
.L_7:
        /*0030*/ 	.byte	0x04, 0x2f
        /*0032*/ 	.short	(.L_9 - .L_8)
	.align		4
.L_8:
        /*0034*/ 	.word	index@(_Z12softmax_par3Pfmf)
        /*0038*/ 	.word	0x00000010


	//----- nvinfo : EIATTR_FRAME_SIZE
	.align		4
.L_9:
        /*003c*/ 	.byte	0x04, 0x11
        /*003e*/ 	.short	(.L_11 - .L_10)
	.align		4
.L_10:
        /*0040*/ 	.word	index@($__internal_0_$__cuda_sm3x_div_rn_noftz_f32_slowpath)
        /*0044*/ 	.word	0x00000000


	//----- nvinfo : EIATTR_FRAME_SIZE
	.align		4
.L_11:
        /*0048*/ 	.byte	0x04, 0x11
        /*004a*/ 	.short	(.L_13 - .L_12)
	.align		4
.L_12:
        /*004c*/ 	.word	index@(_Z12softmax_par3Pfmf)
        /*0050*/ 	.word	0x00000000


	//----- nvinfo : EIATTR_MIN_STACK_SIZE
	.align		4
.L_13:
        /*0054*/ 	.byte	0x04, 0x12
        /*0056*/ 	.short	(.L_15 - .L_14)
	.align		4
.L_14:
        /*0058*/ 	.word	index@(_Z12softmax_par3Pfmf)
        /*005c*/ 	.word	0x00000000


	//----- nvinfo : EIATTR_MIN_STACK_SIZE
	.align		4
.L_15:
        /*0060*/ 	.byte	0x04, 0x12
        /*0062*/ 	.short	(.L_17 - .L_16)
	.align		4
.L_16:
        /*0064*/ 	.word	index@(_Z12softmax_par2PfmS_fS_)
        /*0068*/ 	.word	0x00000000


	//----- nvinfo : EIATTR_MIN_STACK_SIZE
	.align		4
.L_17:
        /*006c*/ 	.byte	0x04, 0x12
        /*006e*/ 	.short	(.L_19 - .L_18)
	.align		4
.L_18:
        /*0070*/ 	.word	index@(_Z12softmax_par1PfmS_)
        /*0074*/ 	.word	0x00000000
.L_19:


//--------------------- .nv.compat                --------------------------
	.section	.nv.compat,"",@"SHT_CUDA_COMPAT_INFO"
	.align	4
        /*0000*/ 	.byte	0x02, 0x09, 0x00, 0x00, 0x02, 0x02, 0x01, 0x00, 0x02, 0x05, 0x05, 0x00, 0x03, 0x07, 0x01, 0x01
        /*0010*/ 	.byte	0x02, 0x03, 0x00, 0x00, 0x02, 0x06, 0x01, 0x00, 0x04, 0x0b, 0x08, 0x00, 0x01, 0x00, 0x00, 0x00
        /*0020*/ 	.byte	0x00, 0x00, 0x00, 0x00


//--------------------- .nv.info._Z12softmax_par3Pfmf --------------------------
	.section	.nv.info._Z12softmax_par3Pfmf,"",@"SHT_CUDA_INFO"
	.sectionflags	@""
	.align	4


	//----- nvinfo : EIATTR_CUDA_API_VERSION
	.align		4
        /*0000*/ 	.byte	0x04, 0x37
        /*0002*/ 	.short	(.L_21 - .L_20)
.L_20:
        /*0004*/ 	.word	0x00000082


	//----- nvinfo : EIATTR_KPARAM_INFO
	.align		4
.L_21:
        /*0008*/ 	.byte	0x04, 0x17
        /*000a*/ 	.short	(.L_23 - .L_22)
.L_22:
        /*000c*/ 	.word	0x00000000
        /*0010*/ 	.short	0x0002
        /*0012*/ 	.short	0x0010
        /*0014*/ 	.byte	0x00, 0xf0, 0x11, 0x00


	//----- nvinfo : EIATTR_KPARAM_INFO
	.align		4
.L_23:
        /*0018*/ 	.byte	0x04, 0x17
        /*001a*/ 	.short	(.L_25 - .L_24)
.L_24:
        /*001c*/ 	.word	0x00000000
        /*0020*/ 	.short	0x0001
        /*0022*/ 	.short	0x0008
        /*0024*/ 	.byte	0x00, 0xf0, 0x21, 0x00


	//----- nvinfo : EIATTR_KPARAM_INFO
	.align		4
.L_25:
        /*0028*/ 	.byte	0x04, 0x17
        /*002a*/ 	.short	(.L_27 - .L_26)
.L_26:
        /*002c*/ 	.word	0x00000000
        /*0030*/ 	.short	0x0000
        /*0032*/ 	.short	0x0000
        /*0034*/ 	.byte	0x00, 0xf5, 0x21, 0x00


	//----- nvinfo : EIATTR_SPARSE_MMA_MASK
	.align		4
.L_27:
        /*0038*/ 	.byte	0x03, 0x50
        /*003a*/ 	.short	0x0000


	//----- nvinfo : EIATTR_MAXREG_COUNT
	.align		4
        /*003c*/ 	.byte	0x03, 0x1b
        /*003e*/ 	.short	0x00ff


	//----- nvinfo : EIATTR_MERCURY_ISA_VERSION
	.align		4
        /*0040*/ 	.byte	0x03, 0x5f
        /*0042*/ 	.short	0x0101


	//----- nvinfo : EIATTR_VRC_CTA_INIT_COUNT
	.align		4
        /*0044*/ 	.byte	0x02, 0x4a
	.zero		1
	.zero		1


	//----- nvinfo : EIATTR_EXIT_INSTR_OFFSETS
	.align		4
        /*0048*/ 	.byte	0x04, 0x1c
        /*004a*/ 	.short	(.L_29 - .L_28)


	//   ....[0]....
.L_28:
        /*004c*/ 	.word	0x00000090


	//   ....[1]....
        /*0050*/ 	.word	0x000001e0


	//----- nvinfo : EIATTR_CRS_STACK_SIZE
	.align		4
.L_29:
        /*0054*/ 	.byte	0x04, 0x1e
        /*0056*/ 	.short	(.L_31 - .L_30)
.L_30:
        /*0058*/ 	.word	0x00000000


	//----- nvinfo : EIATTR_CBANK_PARAM_SIZE
	.align		4
.L_31:
        /*005c*/ 	.byte	0x03, 0x19
        /*005e*/ 	.short	0x0014


	//----- nvinfo : EIATTR_PARAM_CBANK
	.align		4
        /*0060*/ 	.byte	0x04, 0x0a
        /*0062*/ 	.short	(.L_33 - .L_32)
	.align		4
.L_32:
        /*0064*/ 	.word	index@(.nv.constant0._Z12softmax_par3Pfmf)
        /*0068*/ 	.short	0x0380
        /*006a*/ 	.short	0x0014


	//----- nvinfo : EIATTR_SW_WAR
	.align		4
.L_33:
        /*006c*/ 	.byte	0x04, 0x36
        /*006e*/ 	.short	(.L_35 - .L_34)
.L_34:
        /*0070*/ 	.word	0x00000008
.L_35:


//--------------------- .nv.info._Z12softmax_par2PfmS_fS_ --------------------------
	.section	.nv.info._Z12softmax_par2PfmS_fS_,"",@"SHT_CUDA_INFO"
	.sectionflags	@""
	.align	4


	//----- nvinfo : EIATTR_CUDA_API_VERSION
	.align		4
        /*0000*/ 	.byte	0x04, 0x37
        /*0002*/ 	.short	(.L_37 - .L_36)
.L_36:
        /*0004*/ 	.word	0x00000082


	//----- nvinfo : EIATTR_KPARAM_INFO
	.align		4
.L_37:
        /*0008*/ 	.byte	0x04, 0x17
        /*000a*/ 	.short	(.L_39 - .L_38)
.L_38:
        /*000c*/ 	.word	0x00000000
        /*0010*/ 	.short	0x0004
        /*0012*/ 	.short	0x0020
        /*0014*/ 	.byte	0x00, 0xf5, 0x21, 0x00


	//----- nvinfo : EIATTR_KPARAM_INFO
	.align		4
.L_39:
        /*0018*/ 	.byte	0x04, 0x17
        /*001a*/ 	.short	(.L_41 - .L_40)
.L_40:
        /*001c*/ 	.word	0x00000000
        /*0020*/ 	.short	0x0003
        /*0022*/ 	.short	0x0018
        /*0024*/ 	.byte	0x00, 0xf0, 0x11, 0x00


	//----- nvinfo : EIATTR_KPARAM_INFO
	.align		4
.L_41:
        /*0028*/ 	.byte	0x04, 0x17
        /*002a*/ 	.short	(.L_43 - .L_42)
.L_42:
        /*002c*/ 	.word	0x00000000
        /*0030*/ 	.short	0x0002
        /*0032*/ 	.short	0x0010
        /*0034*/ 	.byte	0x00, 0xf5, 0x21, 0x00


	//----- nvinfo : EIATTR_KPARAM_INFO
	.align		4
.L_43:
        /*0038*/ 	.byte	0x04, 0x17
        /*003a*/ 	.short	(.L_45 - .L_44)
.L_44:
        /*003c*/ 	.word	0x00000000
        /*0040*/ 	.short	0x0001
        /*0042*/ 	.short	0x0008
        /*0044*/ 	.byte	0x00, 0xf0, 0x21, 0x00


	//----- nvinfo : EIATTR_KPARAM_INFO
	.align		4
.L_45:
        /*0048*/ 	.byte	0x04, 0x17
        /*004a*/ 	.short	(.L_47 - .L_46)
.L_46:
        /*004c*/ 	.word	0x00000000
        /*0050*/ 	.short	0x0000
        /*0052*/ 	.short	0x0000
        /*0054*/ 	.byte	0x00, 0xf5, 0x21, 0x00


	//----- nvinfo : EIATTR_SPARSE_MMA_MASK
	.align		4
.L_47:
        /*0058*/ 	.byte	0x03, 0x50
        /*005a*/ 	.short	0x0000


	//----- nvinfo : EIATTR_MAXREG_COUNT
	.align		4
        /*005c*/ 	.byte	0x03, 0x1b
        /*005e*/ 	.short	0x00ff


	//----- nvinfo : EIATTR_NUM_BARRIERS
	.align		4
        /*0060*/ 	.byte	0x02, 0x4c
        /*0062*/ 	.byte	0x01
	.zero		1


	//----- nvinfo : EIATTR_MERCURY_ISA_VERSION
	.align		4
        /*0064*/ 	.byte	0x03, 0x5f
        /*0066*/ 	.short	0x0101


	//----- nvinfo : EIATTR_VRC_CTA_INIT_COUNT
	.align		4
        /*0068*/ 	.byte	0x02, 0x4a
	.zero		1
	.zero		1


	//----- nvinfo : EIATTR_EXIT_INSTR_OFFSETS
	.align		4
        /*006c*/ 	.byte	0x04, 0x1c
        /*006e*/ 	.short	(.L_49 - .L_48)


	//   ....[0]....
.L_48:
        /*0070*/ 	.word	0x00000650


	//   ....[1]....
        /*0074*/ 	.word	0x000006a0


	//----- nvinfo : EIATTR_CRS_STACK_SIZE
	.align		4
.L_49:
        /*0078*/ 	.byte	0x04, 0x1e
        /*007a*/ 	.short	(.L_51 - .L_50)
.L_50:
        /*007c*/ 	.word	0x00000000


	//----- nvinfo : EIATTR_CBANK_PARAM_SIZE
	.align		4
.L_51:
        /*0080*/ 	.byte	0x03, 0x19
        /*0082*/ 	.short	0x0028


	//----- nvinfo : EIATTR_PARAM_CBANK
	.align		4
        /*0084*/ 	.byte	0x04, 0x0a
        /*0086*/ 	.short	(.L_53 - .L_52)
	.align		4
.L_52:
        /*0088*/ 	.word	index@(.nv.constant0._Z12softmax_par2PfmS_fS_)
        /*008c*/ 	.short	0x0380
        /*008e*/ 	.short	0x0028


	//----- nvinfo : EIATTR_SW_WAR
	.align		4
.L_53:
        /*0090*/ 	.byte	0x04, 0x36
        /*0092*/ 	.short	(.L_55 - .L_54)
.L_54:
        /*0094*/ 	.word	0x00000008
.L_55:


//--------------------- .nv.info._Z12softmax_par1PfmS_ --------------------------
	.section	.nv.info._Z12softmax_par1PfmS_,"",@"SHT_CUDA_INFO"
	.sectionflags	@""
	.align	4


	//----- nvinfo : EIATTR_CUDA_API_VERSION
	.align		4
        /*0000*/ 	.byte	0x04, 0x37
        /*0002*/ 	.short	(.L_57 - .L_56)
.L_56:
        /*0004*/ 	.word	0x00000082


	//----- nvinfo : EIATTR_KPARAM_INFO
	.align		4
.L_57:
        /*0008*/ 	.byte	0x04, 0x17
        /*000a*/ 	.short	(.L_59 - .L_58)
.L_58:
        /*000c*/ 	.word	0x00000000
        /*0010*/ 	.short	0x0002
        /*0012*/ 	.short	0x0010
        /*0014*/ 	.byte	0x00, 0xf5, 0x21, 0x00


	//----- nvinfo : EIATTR_KPARAM_INFO
	.align		4
.L_59:
        /*0018*/ 	.byte	0x04, 0x17
        /*001a*/ 	.short	(.L_61 - .L_60)
.L_60:
        /*001c*/ 	.word	0x00000000
        /*0020*/ 	.short	0x0001
        /*0022*/ 	.short	0x0008
        /*0024*/ 	.byte	0x00, 0xf0, 0x21, 0x00


	//----- nvinfo : EIATTR_KPARAM_INFO
	.align		4
.L_61:
        /*0028*/ 	.byte	0x04, 0x17
        /*002a*/ 	.short	(.L_63 - .L_62)
.L_62:
        /*002c*/ 	.word	0x00000000
        /*0030*/ 	.short	0x0000
        /*0032*/ 	.short	0x0000
        /*0034*/ 	.byte	0x00, 0xf5, 0x21, 0x00


	//----- nvinfo : EIATTR_SPARSE_MMA_MASK
	.align		4
.L_63:
        /*0038*/ 	.byte	0x03, 0x50
        /*003a*/ 	.short	0x0000


	//----- nvinfo : EIATTR_MAXREG_COUNT
	.align		4
        /*003c*/ 	.byte	0x03, 0x1b
        /*003e*/ 	.short	0x00ff


	//----- nvinfo : EIATTR_NUM_BARRIERS
	.align		4
        /*0040*/ 	.byte	0x02, 0x4c
        /*0042*/ 	.byte	0x01
	.zero		1


	//----- nvinfo : EIATTR_MERCURY_ISA_VERSION
	.align		4
        /*0044*/ 	.byte	0x03, 0x5f
        /*0046*/ 	.short	0x0101


	//----- nvinfo : EIATTR_VRC_CTA_INIT_COUNT
	.align		4
        /*0048*/ 	.byte	0x02, 0x4a
	.zero		1
	.zero		1


	//----- nvinfo : EIATTR_EXIT_INSTR_OFFSETS
	.align		4
        /*004c*/ 	.byte	0x04, 0x1c
        /*004e*/ 	.short	(.L_65 - .L_64)


	//   ....[0]....
.L_64:
        /*0050*/ 	.word	0x00000650


	//   ....[1]....
        /*0054*/ 	.word	0x000006e0


	//----- nvinfo : EIATTR_CRS_STACK_SIZE
	.align		4
.L_65:
        /*0058*/ 	.byte	0x04, 0x1e
        /*005a*/ 	.short	(.L_67 - .L_66)
.L_66:
        /*005c*/ 	.word	0x00000000


	//----- nvinfo : EIATTR_CBANK_PARAM_SIZE
	.align		4
.L_67:
        /*0060*/ 	.byte	0x03, 0x19
        /*0062*/ 	.short	0x0018


	//----- nvinfo : EIATTR_PARAM_CBANK
	.align		4
        /*0064*/ 	.byte	0x04, 0x0a
        /*0066*/ 	.short	(.L_69 - .L_68)
	.align		4
.L_68:
        /*0068*/ 	.word	index@(.nv.constant0._Z12softmax_par1PfmS_)
        /*006c*/ 	.short	0x0380
        /*006e*/ 	.short	0x0018


	//----- nvinfo : EIATTR_SW_WAR
	.align		4
.L_69:
        /*0070*/ 	.byte	0x04, 0x36
        /*0072*/ 	.short	(.L_71 - .L_70)
.L_70:
        /*0074*/ 	.word	0x00000008
.L_71:


//--------------------- .nv.callgraph             --------------------------
	.section	.nv.callgraph,"",@"SHT_CUDA_CALLGRAPH"
	.align	4
	.sectionentsize	8
	.align		4
        /*0000*/ 	.word	0x00000000
	.align		4
        /*0004*/ 	.word	0xffffffff
	.align		4
        /*0008*/ 	.word	0x00000000
	.align		4
        /*000c*/ 	.word	0xfffffffe
	.align		4
        /*0010*/ 	.word	0x00000000
	.align		4
        /*0014*/ 	.word	0xfffffffd
	.align		4
        /*0018*/ 	.word	0x00000000
	.align		4
        /*001c*/ 	.word	0xfffffffc


//--------------------- .text._Z12softmax_par3Pfmf --------------------------
	.section	.text._Z12softmax_par3Pfmf,"ax",@progbits
	.align	128
        .global         _Z12softmax_par3Pfmf
        .type           _Z12softmax_par3Pfmf,@function
        .size           _Z12softmax_par3Pfmf,(.L_x_36 - _Z12softmax_par3Pfmf)
        .other          _Z12softmax_par3Pfmf,@"STO_CUDA_ENTRY STV_DEFAULT"
_Z12softmax_par3Pfmf:
.text._Z12softmax_par3Pfmf:
[----:B------:R-:W-:Y:S01]  /*0000*/  LDC R1, c[0x0][0x37c] ;  /* 0x0000df00ff017b82 */ /* 0x000fe20000000800 */
[----:B------:R-:W0:Y:S01]  /*0010*/  S2R R0, SR_TID.X ;  /* 0x0000000000007919 */ /* 0x000e220000002100 */
[----:B------:R-:W0:Y:S01]  /*0020*/  LDCU UR4, c[0x0][0x360] ;  /* 0x00006c00ff0477ac */ /* 0x000e220008000800 */
[----:B------:R-:W0:Y:S01]  /*0030*/  S2R R3, SR_CTAID.X ;  /* 0x0000000000037919 */ /* 0x000e220000002500 */
[----:B------:R-:W1:Y:S01]  /*0040*/  LDCU.64 UR6, c[0x0][0x388] ;  /* 0x00007100ff0677ac */ /* 0x000e620008000a00 */
[----:B0-----:R-:W-:-:S05]  /*0050*/  IMAD R0, R3, UR4, R0 ;  /* 0x0000000403007c24 */ /* 0x001fca000f8e0200 */
[----:B-1----:R-:W-:Y:S02]  /*0060*/  ISETP.GE.U32.AND P0, PT, R0, UR6, PT ;  /* 0x0000000600007c0c */ /* 0x002fe4000bf06070 */
[----:B------:R-:W-:-:S04]  /*0070*/  SHF.R.S32.HI R3, RZ, 0x1f, R0 ;  /* 0x0000001fff037819 */ /* 0x000fc80000011400 */
[----:B------:R-:W-:-:S13]  /*0080*/  ISETP.GE.U32.AND.EX P0, PT, R3, UR7, PT, P0 ;  /* 0x0000000703007c0c */ /* 0x000fda000bf06100 */
[----:B------:R-:W-:Y:S05]  /*0090*/  @P0 EXIT ;  /* 0x000000000000094d */ /* 0x000fea0003800000 */
[----:B------:R-:W0:Y:S01]  /*00a0*/  LDCU.64 UR6, c[0x0][0x380] ;  /* 0x00007000ff0677ac */ /* 0x000e220008000a00 */
[----:B------:R-:W1:Y:S01]  /*00b0*/  LDC R7, c[0x0][0x390] ;  /* 0x0000e400ff077b82 */ /* 0x000e620000000800 */
[----:B------:R-:W2:Y:S01]  /*00c0*/  LDCU.64 UR4, c[0x0][0x358] ;  /* 0x00006b00ff0477ac */ /* 0x000ea20008000a00 */
[----:B0-----:R-:W-:-:S04]  /*00d0*/  LEA R4, P0, R0, UR6, 0x2 ;  /* 0x0000000600047c11 */ /* 0x001fc8000f8010ff */
[----:B------:R-:W-:-:S05]  /*00e0*/  LEA.HI.X R5, R0, UR7, R3, 0x2, P0 ;  /* 0x0000000700057c11 */ /* 0x000fca00080f1403 */
[----:B--2---:R-:W2:Y:S01]  /*00f0*/  LDG.E R0, desc[UR4][R4.64] ;  /* 0x0000000404007981 */ /* 0x004ea2000c1e1900 */
[----:B-1----:R-:W0:Y:S01]  /*0100*/  MUFU.RCP R2, R7 ;  /* 0x0000000700027308 */ /* 0x002e220000001000 */
[----:B------:R-:W-:Y:S01]  /*0110*/  BSSY.RECONVERGENT B0, `(.L_x_0) ;  /* 0x000000b000007945 */ /* 0x000fe20003800200 */
[----:B0-----:R-:W-:-:S04]  /*0120*/  FFMA R3, R2, -R7, 1 ;  /* 0x3f80000002037423 */ /* 0x001fc80000000807 */
[----:B------:R-:W-:Y:S02]  /*0130*/  FFMA R3, R2, R3, R2 ;  /* 0x0000000302037223 */ /* 0x000fe40000000002 */
[----:B--2---:R-:W0:Y:S02]  /*0140*/  FCHK P0, R0, R7 ;  /* 0x0000000700007302 */ /* 0x004e240000000000 */
[----:B------:R-:W-:-:S04]  /*0150*/  FFMA R2, R0, R3, RZ ;  /* 0x0000000300027223 */ /* 0x000fc800000000ff */
[----:B------:R-:W-:-:S04]  /*0160*/  FFMA R6, R2, -R7, R0 ;  /* 0x8000000702067223 */ /* 0x000fc80000000000 */
[----:B------:R-:W-:Y:S01]  /*0170*/  FFMA R3, R3, R6, R2 ;  /* 0x0000000603037223 */ /* 0x000fe20000000002 */
[----:B0-----:R-:W-:Y:S06]  /*0180*/  @!P0 BRA `(.L_x_1) ;  /* 0x00000000000c8947 */ /* 0x001fec0003800000 */
[----:B------:R-:W-:-:S07]  /*0190*/  MOV R2, 0x1b0 ;  /* 0x000001b000027802 */ /* 0x000fce0000000f00 */
[----:B------:R-:W-:Y:S05]  /*01a0*/  CALL.REL.NOINC `($__internal_0_$__cuda_sm3x_div_rn_noftz_f32_slowpath) ;  /* 0x0000000000107944 */ /* 0x000fea0003c00000 */
[----:B------:R-:W-:-:S07]  /*01b0*/  IMAD.MOV.U32 R3, RZ, RZ, R0 ;  /* 0x000000ffff037224 */ /* 0x000fce00078e0000 */
.L_x_1:
[----:B------:R-:W-:Y:S05]  /*01c0*/  BSYNC.RECONVERGENT B0 ;  /* 0x0000000000007941 */ /* 0x000fea0003800200 */
.L_x_0:
[----:B------:R-:W-:Y:S01]  /*01d0*/  STG.E desc[UR4][R4.64], R3 ;  /* 0x0000000304007986 */ /* 0x000fe2000c101904 */
[----:B------:R-:W-:Y:S05]  /*01e0*/  EXIT ;  /* 0x000000000000794d */ /* 0x000fea0003800000 */
        .weak           $__internal_0_$__cuda_sm3x_div_rn_noftz_f32_slowpath
        .type           $__internal_0_$__cuda_sm3x_div_rn_noftz_f32_slowpath,@function
        .size           $__internal_0_$__cuda_sm3x_div_rn_noftz_f32_slowpath,(.L_x_36 - $__internal_0_$__cuda_sm3x_div_rn_noftz_f32_slowpath)
$__internal_0_$__cuda_sm3x_div_rn_noftz_f32_slowpath:
[----:B------:R-:W0:Y:S01]  /*01f0*/  LDC R3, c[0x0][0x390] ;  /* 0x0000e400ff037b82 */ /* 0x000e220000000800 */
[--C-:B------:R-:W-:Y:S01]  /*0200*/  SHF.R.U32.HI R6, RZ, 0x17, R0.reuse ;  /* 0x00000017ff067819 */ /* 0x100fe20000011600 */
[----:B------:R-:W1:Y:S01]  /*0210*/  LDCU UR6, c[0x0][0x390] ;  /* 0x00007200ff0677ac */ /* 0x000e620008000800 */
[----:B------:R-:W-:Y:S01]  /*0220*/  BSSY.RECONVERGENT B1, `(.L_x_2) ;  /* 0x0000064000017945 */ /* 0x000fe20003800200 */
[----:B------:R-:W-:Y:S01]  /*0230*/  IMAD.MOV.U32 R8, RZ, RZ, R0 ;  /* 0x000000ffff087224 */ /* 0x000fe200078e0000 */
[----:B------:R-:W-:-:S05]  /*0240*/  LOP3.LUT R6, R6, 0xff, RZ, 0xc0, !PT ;  /* 0x000000ff06067812 */ /* 0x000fca00078ec0ff */
[----:B------:R-:W-:Y:S02]  /*0250*/  VIADD R11, R6, 0xffffffff ;  /* 0xffffffff060b7836 */ /* 0x000fe40000000000 */
[----:B-1----:R-:W-:Y:S01]  /*0260*/  IMAD.U32 R9, RZ, RZ, UR6 ;  /* 0x00000006ff097e24 */ /* 0x002fe2000f8e00ff */
[----:B0-----:R-:W-:-:S04]  /*0270*/  SHF.R.U32.HI R7, RZ, 0x17, R3 ;  /* 0x00000017ff077819 */ /* 0x001fc80000011603 */
[----:B------:R-:W-:-:S05]  /*0280*/  LOP3.LUT R7, R7, 0xff, RZ, 0xc0, !PT ;  /* 0x000000ff07077812 */ /* 0x000fca00078ec0ff */
[----:B------:R-:W-:-:S05]  /*0290*/  VIADD R12, R7, 0xffffffff ;  /* 0xffffffff070c7836 */ /* 0x000fca0000000000 */
[----:B------:R-:W-:-:S04]  /*02a0*/  ISETP.GT.U32.AND P0, PT, R12, 0xfd, PT ;  /* 0x000000fd0c00780c */ /* 0x000fc80003f04070 */
[----:B------:R-:W-:-:S13]  /*02b0*/  ISETP.GT.U32.OR P0, PT, R11, 0xfd, P0 ;  /* 0x000000fd0b00780c */ /* 0x000fda0000704470 */
[----:B------:R-:W-:Y:S01]  /*02c0*/  @!P0 IMAD.MOV.U32 R10, RZ, RZ, RZ ;  /* 0x000000ffff0a8224 */ /* 0x000fe200078e00ff */
[----:B------:R-:W-:Y:S06]  /*02d0*/  @!P0 BRA `(.L_x_3) ;  /* 0x00000000005c8947 */ /* 0x000fec0003800000 */
[----:B------:R-:W-:Y:S02]  /*02e0*/  FSETP.GTU.FTZ.AND P1, PT, |R3|, +INF , PT ;  /* 0x7f8000000300780b */ /* 0x000fe40003f3c200 */
[----:B------:R-:W-:-:S04]  /*02f0*/  FSETP.GTU.FTZ.AND P0, PT, |R0|, +INF , PT ;  /* 0x7f8000000000780b */ /* 0x000fc80003f1c200 */
[----:B------:R-:W-:-:S13]  /*0300*/  PLOP3.LUT P0, PT, P0, P1, PT, 0xf8, 0x8f ;  /* 0x00000000008f781c */ /* 0x000fda0000703f70 */
[----:B------:R-:W-:Y:S05]  /*0310*/  @P0 BRA `(.L_x_4) ;  /* 0x00000004004c0947 */ /* 0x000fea0003800000 */
[----:B------:R-:W-:-:S13]  /*0320*/  LOP3.LUT P0, RZ, R9, 0x7fffffff, R8, 0xc8, !PT ;  /* 0x7fffffff09ff7812 */ /* 0x000fda000780c808 */
[----:B------:R-:W-:Y:S05]  /*0330*/  @!P0 BRA `(.L_x_5) ;  /* 0x00000004003c8947 */ /* 0x000fea0003800000 */
[C---:B------:R-:W-:Y:S02]  /*0340*/  FSETP.NEU.FTZ.AND P2, PT, |R0|.reuse, +INF , PT ;  /* 0x7f8000000000780b */ /* 0x040fe40003f5d200 */
[----:B------:R-:W-:Y:S02]  /*0350*/  FSETP.NEU.FTZ.AND P1, PT, |R3|, +INF , PT ;  /* 0x7f8000000300780b */ /* 0x000fe40003f3d200 */
[----:B------:R-:W-:-:S11]  /*0360*/  FSETP.NEU.FTZ.AND P0, PT, |R0|, +INF , PT ;  /* 0x7f8000000000780b */ /* 0x000fd60003f1d200 */
[----:B------:R-:W-:Y:S05]  /*0370*/  @!P1 BRA !P2, `(.L_x_5) ;  /* 0x00000004002c9947 */ /* 0x000fea0005000000 */
[----:B------:R-:W-:-:S04]  /*0380*/  LOP3.LUT P2, RZ, R8, 0x7fffffff, RZ, 0xc0, !PT ;  /* 0x7fffffff08ff7812 */ /* 0x000fc8000784c0ff */
[----:B------:R-:W-:-:S13]  /*0390*/  PLOP3.LUT P1, PT, P1, P2, PT, 0x2f, 0xf2 ;  /* 0x0000000000f2781c */ /* 0x000fda0000f24577 */
[----:B------:R-:W-:Y:S05]  /*03a0*/  @P1 BRA `(.L_x_6) ;  /* 0x0000000400181947 */ /* 0x000fea0003800000 */
[----:B------:R-:W-:-:S04]  /*03b0*/  LOP3.LUT P1, RZ, R9, 0x7fffffff, RZ, 0xc0, !PT ;  /* 0x7fffffff09ff7812 */ /* 0x000fc8000782c0ff */
[----:B------:R-:W-:-:S13]  /*03c0*/  PLOP3.LUT P0, PT, P0, P1, PT, 0x2f, 0xf2 ;  /* 0x0000000000f2781c */ /* 0x000fda0000702577 */
[----:B------:R-:W-:Y:S05]  /*03d0*/  @P0 BRA `(.L_x_7) ;  /* 0x0000000400000947 */ /* 0x000fea0003800000 */
[----:B------:R-:W-:Y:S02]  /*03e0*/  ISETP.GE.AND P0, PT, R11, RZ, PT ;  /* 0x000000ff0b00720c */ /* 0x000fe40003f06270 */
[----:B------:R-:W-:-:S11]  /*03f0*/  ISETP.GE.AND P1, PT, R12, RZ, PT ;  /* 0x000000ff0c00720c */ /* 0x000fd60003f26270 */
[----:B------:R-:W-:Y:S02]  /*0400*/  @P0 IMAD.MOV.U32 R10, RZ, RZ, RZ ;  /* 0x000000ffff0a0224 */ /* 0x000fe400078e00ff */
[----:B------:R-:W-:Y:S01]  /*0410*/  @!P0 FFMA R8, R0, 1.84467440737095516160e+19, RZ ;  /* 0x5f80000000088823 */ /* 0x000fe200000000ff */
[----:B------:R-:W-:Y:S02]  /*0420*/  @!P0 IMAD.MOV.U32 R10, RZ, RZ, -0x40 ;  /* 0xffffffc0ff0a8424 */ /* 0x000fe400078e00ff */
[----:B------:R-:W-:Y:S02]  /*0430*/  @!P1 FFMA R9, R3, 1.84467440737095516160e+19, RZ ;  /* 0x5f80000003099823 */ /* 0x000fe400000000ff */
[----:B------:R-:W-:-:S07]  /*0440*/  @!P1 VIADD R10, R10, 0x40 ;  /* 0x000000400a0a9836 */ /* 0x000fce0000000000 */
.L_x_3:
[----:B------:R-:W-:Y:S01]  /*0450*/  LEA R0, R7, 0xc0800000, 0x17 ;  /* 0xc080000007007811 */ /* 0x000fe200078eb8ff */
[----:B------:R-:W-:Y:S01]  /*0460*/  VIADD R6, R6, 0xffffff81 ;  /* 0xffffff8106067836 */ /* 0x000fe20000000000 */
[----:B------:R-:W-:Y:S03]  /*0470*/  BSSY.RECONVERGENT B2, `(.L_x_8) ;  /* 0x0000035000027945 */ /* 0x000fe60003800200 */
[----:B------:R-:W-:Y:S01]  /*0480*/  IMAD.IADD R9, R9, 0x1, -R0 ;  /* 0x0000000109097824 */ /* 0x000fe200078e0a00 */
[C---:B------:R-:W-:Y:S01]  /*0490*/  IADD3 R7, PT, PT, R6.reuse, 0x7f, -R7 ;  /* 0x0000007f06077810 */ /* 0x040fe20007ffe807 */
[----:B------:R-:W-:Y:S02]  /*04a0*/  IMAD R0, R6, -0x800000, R8 ;  /* 0xff80000006007824 */ /* 0x000fe400078e0208 */
[----:B------:R-:W0:Y:S01]  /*04b0*/  MUFU.RCP R3, R9 ;  /* 0x0000000900037308 */ /* 0x000e220000001000 */
[----:B------:R-:W-:Y:S01]  /*04c0*/  FADD.FTZ R11, -R9, -RZ ;  /* 0x800000ff090b7221 */ /* 0x000fe20000010100 */
[----:B------:R-:W-:-:S03]  /*04d0*/  IMAD.IADD R7, R7, 0x1, R10 ;  /* 0x0000000107077824 */ /* 0x000fc600078e020a */
[----:B0-----:R-:W-:-:S04]  /*04e0*/  FFMA R12, R3, R11, 1 ;  /* 0x3f800000030c7423 */ /* 0x001fc8000000000b */
[----:B------:R-:W-:-:S04]  /*04f0*/  FFMA R12, R3, R12, R3 ;  /* 0x0000000c030c7223 */ /* 0x000fc80000000003 */
[----:B------:R-:W-:-:S04]  /*0500*/  FFMA R3, R0, R12, RZ ;  /* 0x0000000c00037223 */ /* 0x000fc800000000ff */
[----:B------:R-:W-:-:S04]  /*0510*/  FFMA R8, R11, R3, R0 ;  /* 0x000000030b087223 */ /* 0x000fc80000000000 */
[----:B------:R-:W-:-:S04]  /*0520*/  FFMA R13, R12, R8, R3 ;  /* 0x000000080c0d7223 */ /* 0x000fc80000000003 */
[----:B------:R-:W-:-:S04]  /*0530*/  FFMA R8, R11, R13, R0 ;  /* 0x0000000d0b087223 */ /* 0x000fc80000000000 */
[----:B------:R-:W-:-:S05]  /*0540*/  FFMA R0, R12, R8, R13 ;  /* 0x000000080c007223 */ /* 0x000fca000000000d */
[----:B------:R-:W-:-:S04]  /*0550*/  SHF.R.U32.HI R3, RZ, 0x17, R0 ;  /* 0x00000017ff037819 */ /* 0x000fc80000011600 */
[----:B------:R-:W-:-:S05]  /*0560*/  LOP3.LUT R3, R3, 0xff, RZ, 0xc0, !PT ;  /* 0x000000ff03037812 */ /* 0x000fca00078ec0ff */
[----:B------:R-:W-:-:S04]  /*0570*/  IMAD.IADD R9, R3, 0x1, R7 ;  /* 0x0000000103097824 */ /* 0x000fc800078e0207 */
[----:B------:R-:W-:-:S05]  /*0580*/  VIADD R3, R9, 0xffffffff ;  /* 0xffffffff09037836 */ /* 0x000fca0000000000 */
[----:B------:R-:W-:-:S13]  /*0590*/  ISETP.GE.U32.AND P0, PT, R3, 0xfe, PT ;  /* 0x000000fe0300780c */ /* 0x000fda0003f06070 */
[----:B------:R-:W-:Y:S05]  /*05a0*/  @!P0 BRA `(.L_x_9) ;  /* 0x0000000000808947 */ /* 0x000fea0003800000 */
[----:B------:R-:W-:-:S13]  /*05b0*/  ISETP.GT.AND P0, PT, R9, 0xfe, PT ;  /* 0x000000fe0900780c */ /* 0x000fda0003f04270 */
[----:B------:R-:W-:Y:S05]  /*05c0*/  @P0 BRA `(.L_x_10) ;  /* 0x00000000006c0947 */ /* 0x000fea0003800000 */
[----:B------:R-:W-:-:S13]  /*05d0*/  ISETP.GE.AND P0, PT, R9, 0x1, PT ;  /* 0x000000010900780c */ /* 0x000fda0003f06270 */
[----:B------:R-:W-:Y:S05]  /*05e0*/  @P0 BRA `(.L_x_11) ;  /* 0x0000000000740947 */ /* 0x000fea0003800000 */
[----:B------:R-:W-:Y:S02]  /*05f0*/  ISETP.GE.AND P0, PT, R9, -0x18, PT ;  /* 0xffffffe80900780c */ /* 0x000fe40003f06270 */
[----:B------:R-:W-:-:S11]  /*0600*/  LOP3.LUT R0, R0, 0x80000000, RZ, 0xc0, !PT ;  /* 0x8000000000007812 */ /* 0x000fd600078ec0ff */
[----:B------:R-:W-:Y:S05]  /*0610*/  @!P0 BRA `(.L_x_11) ;  /* 0x0000000000688947 */ /* 0x000fea0003800000 */
[CCC-:B------:R-:W-:Y:S01]  /*0620*/  FFMA.RZ R3, R12.reuse, R8.reuse, R13.reuse ;  /* 0x000000080c037223 */ /* 0x1c0fe2000000c00d */
[CCC-:B------:R-:W-:Y:S01]  /*0630*/  FFMA.RM R6, R12.reuse, R8.reuse, R13.reuse ;  /* 0x000000080c067223 */ /* 0x1c0fe2000000400d */
[C---:B------:R-:W-:Y:S02]  /*0640*/  ISETP.NE.AND P2, PT, R9.reuse, RZ, PT ;  /* 0x000000ff0900720c */ /* 0x040fe40003f45270 */
[----:B------:R-:W-:Y:S02]  /*0650*/  ISETP.NE.AND P1, PT, R9, RZ, PT ;  /* 0x000000ff0900720c */ /* 0x000fe40003f25270 */
[----:B------:R-:W-:Y:S01]  /*0660*/  LOP3.LUT R7, R3, 0x7fffff, RZ, 0xc0, !PT ;  /* 0x007fffff03077812 */ /* 0x000fe200078ec0ff */
[----:B------:R-:W-:Y:S01]  /*0670*/  FFMA.RP R3, R12, R8, R13 ;  /* 0x000000080c037223 */ /* 0x000fe2000000800d */
[----:B------:R-:W-:Y:S02]  /*0680*/  VIADD R8, R9, 0x20 ;  /* 0x0000002009087836 */ /* 0x000fe40000000000 */
[----:B------:R-:W-:Y:S01]  /*0690*/  LOP3.LUT R7, R7, 0x800000, RZ, 0xfc, !PT ;  /* 0x0080000007077812 */ /* 0x000fe200078efcff */
[----:B------:R-:W-:Y:S01]  /*06a0*/  IMAD.MOV R9, RZ, RZ, -R9 ;  /* 0x000000ffff097224 */ /* 0x000fe200078e0a09 */
[----:B------:R-:W-:-:S02]  /*06b0*/  FSETP.NEU.FTZ.AND P0, PT, R3, R6, PT ;  /* 0x000000060300720b */ /* 0x000fc40003f1d000 */
[----:B------:R-:W-:Y:S02]  /*06c0*/  SHF.L.U32 R8, R7, R8, RZ ;  /* 0x0000000807087219 */ /* 0x000fe400000006ff */
[----:B------:R-:W-:Y:S02]  /*06d0*/  SEL R6, R9, RZ, P2 ;  /* 0x000000ff09067207 */ /* 0x000fe40001000000 */
[----:B------:R-:W-:Y:S02]  /*06e0*/  ISETP.NE.AND P1, PT, R8, RZ, P1 ;  /* 0x000000ff0800720c */ /* 0x000fe40000f25270 */
[----:B------:R-:W-:Y:S02]  /*06f0*/  SHF.R.U32.HI R6, RZ, R6, R7 ;  /* 0x00000006ff067219 */ /* 0x000fe40000011607 */
[----:B------:R-:W-:Y:S02]  /*0700*/  PLOP3.LUT P0, PT, P0, P1, PT, 0xf8, 0x8f ;  /* 0x00000000008f781c */ /* 0x000fe40000703f70 */
[----:B------:R-:W-:-:S02]  /*0710*/  SHF.R.U32.HI R8, RZ, 0x1, R6 ;  /* 0x00000001ff087819 */ /* 0x000fc40000011606 */
[----:B------:R-:W-:-:S04]  /*0720*/  SEL R3, RZ, 0x1, !P0 ;  /* 0x00000001ff037807 */ /* 0x000fc80004000000 */
[----:B------:R-:W-:-:S04]  /*0730*/  LOP3.LUT R3, R3, 0x1, R8, 0xf8, !PT ;  /* 0x0000000103037812 */ /* 0x000fc800078ef808 */
[----:B------:R-:W-:-:S05]  /*0740*/  LOP3.LUT R3, R3, R6, RZ, 0xc0, !PT ;  /* 0x0000000603037212 */ /* 0x000fca00078ec0ff */
[----:B------:R-:W-:-:S05]  /*0750*/  IMAD.IADD R3, R8, 0x1, R3 ;  /* 0x0000000108037824 */ /* 0x000fca00078e0203 */
[----:B------:R-:W-:Y:S01]  /*0760*/  LOP3.LUT R0, R3, R0, RZ, 0xfc, !PT ;  /* 0x0000000003007212 */ /* 0x000fe200078efcff */
[----:B------:R-:W-:Y:S06]  /*0770*/  BRA `(.L_x_11) ;  /* 0x0000000000107947 */ /* 0x000fec0003800000 */
.L_x_10:
[----:B------:R-:W-:-:S04]  /*0780*/  LOP3.LUT R0, R0, 0x80000000, RZ, 0xc0, !PT ;  /* 0x8000000000007812 */ /* 0x000fc800078ec0ff */
[----:B------:R-:W-:Y:S01]  /*0790*/  LOP3.LUT R0, R0, 0x7f800000, RZ, 0xfc, !PT ;  /* 0x7f80000000007812 */ /* 0x000fe200078efcff */
[----:B------:R-:W-:Y:S06]  /*07a0*/  BRA `(.L_x_11) ;  /* 0x0000000000047947 */ /* 0x000fec0003800000 */
.L_x_9:
[----:B------:R-:W-:-:S07]  /*07b0*/  IMAD R0, R7, 0x800000, R0 ;  /* 0x0080000007007824 */ /* 0x000fce00078e0200 */
.L_x_11:
[----:B------:R-:W-:Y:S05]  /*07c0*/  BSYNC.RECONVERGENT B2 ;  /* 0x0000000000027941 */ /* 0x000fea0003800200 */
.L_x_8:
[----:B------:R-:W-:Y:S05]  /*07d0*/  BRA `(.L_x_12) ;  /* 0x0000000000207947 */ /* 0x000fea0003800000 */
.L_x_7:
[----:B------:R-:W-:-:S04]  /*07e0*/  LOP3.LUT R0, R9, 0x80000000, R8, 0x48, !PT ;  /* 0x8000000009007812 */ /* 0x000fc800078e4808 */
[----:B------:R-:W-:Y:S01]  /*07f0*/  LOP3.LUT R0, R0, 0x7f800000, RZ, 0xfc, !PT ;  /* 0x7f80000000007812 */ /* 0x000fe200078efcff */
[----:B------:R-:W-:Y:S06]  /*0800*/  BRA `(.L_x_12) ;  /* 0x0000000000147947 */ /* 0x000fec0003800000 */
.L_x_6:
[----:B------:R-:W-:Y:S01]  /*0810*/  LOP3.LUT R0, R9, 0x80000000, R8, 0x48, !PT ;  /* 0x8000000009007812 */ /* 0x000fe200078e4808 */
[----:B------:R-:W-:Y:S06]  /*0820*/  BRA `(.L_x_12) ;  /* 0x00000000000c7947 */ /* 0x000fec0003800000 */
.L_x_5:
[----:B------:R-:W0:Y:S01]  /*0830*/  MUFU.RSQ R0, -QNAN ;  /* 0xffc0000000007908 */ /* 0x000e220000001400 */
[----:B------:R-:W-:Y:S05]  /*0840*/  BRA `(.L_x_12) ;  /* 0x0000000000047947 */ /* 0x000fea0003800000 */
.L_x_4:
[----:B------:R-:W-:-:S07]  /*0850*/  FADD.FTZ R0, R0, R3 ;  /* 0x0000000300007221 */ /* 0x000fce0000010000 */
.L_x_12:
[----:B------:R-:W-:Y:S05]  /*0860*/  BSYNC.RECONVERGENT B1 ;  /* 0x0000000000017941 */ /* 0x000fea0003800200 */
.L_x_2:
[----:B------:R-:W-:-:S04]  /*0870*/  IMAD.MOV.U32 R3, RZ, RZ, 0x0 ;  /* 0x00000000ff037424 */ /* 0x000fc800078e00ff */
[----:B0-----:R-:W-:Y:S05]  /*0880*/  RET.REL.NODEC R2 `(_Z12softmax_par3Pfmf) ;  /* 0xfffffff402dc7950 */ /* 0x001fea0003c3ffff */
.L_x_13:
[----:B------:R-:W-:-:S00]  /*0890*/  BRA `(.L_x_13) ;  /* 0xfffffffc00fc7947 */ /* 0x000fc0000383ffff */
[----:B------:R-:W-:-:S00]  /*08a0*/  NOP ;  /* 0x0000000000007918 */ /* 0x000fc00000000000 */
        /* <DEDUP_REMOVED lines=13> */
.L_x_36:


//--------------------- .text._Z12softmax_par2PfmS_fS_ --------------------------
	.section	.text._Z12softmax_par2PfmS_fS_,"ax",@progbits
	.align	128
        .global         _Z12softmax_par2PfmS_fS_
        .type           _Z12softmax_par2PfmS_fS_,@function
        .size           _Z12softmax_par2PfmS_fS_,(.L_x_38 - _Z12softmax_par2PfmS_fS_)
        .other          _Z12softmax_par2PfmS_fS_,@"STO_CUDA_ENTRY STV_DEFAULT"
_Z12softmax_par2PfmS_fS_:
.text._Z12softmax_par2PfmS_fS_:
[----:B------:R-:W-:Y:S01]  /*0000*/  LDC R1, c[0x0][0x37c] ;  /* 0x0000df00ff017b82 */ /* 0x000fe20000000800 */
[----:B------:R-:W0:Y:S01]  /*0010*/  S2R R3, SR_TID.X ;  /* 0x0000000000037919 */ /* 0x000e220000002100 */
[----:B------:R-:W1:Y:S06]  /*0020*/  LDCU UR4, c[0x0][0x360] ;  /* 0x00006c00ff0477ac */ /* 0x000e6c0008000800 */
[----:B------:R-:W2:Y:S01]  /*0030*/  S2UR UR5, SR_CgaCtaId ;  /* 0x00000000000579c3 */ /* 0x000ea20000008800 */
[----:B------:R-:W-:Y:S01]  /*0040*/  BSSY.RECONVERGENT B0, `(.L_x_14) ;  /* 0x0000024000007945 */ /* 0x000fe20003800200 */
[----:B------:R-:W1:Y:S01]  /*0050*/  S2R R0, SR_CTAID.X ;  /* 0x0000000000007919 */ /* 0x000e620000002500 */
[----:B------:R-:W3:Y:S01]  /*0060*/  LDCU.64 UR6, c[0x0][0x388] ;  /* 0x00007100ff0677ac */ /* 0x000ee20008000a00 */
[----:B0-----:R-:W-:Y:S01]  /*0070*/  ISETP.GT.U32.AND P1, PT, R3, 0x1ff, PT ;  /* 0x000001ff0300780c */ /* 0x001fe20003f24070 */
[----:B-1----:R-:W-:Y:S01]  /*0080*/  IMAD R4, R0, UR4, R3 ;  /* 0x0000000400047c24 */ /* 0x002fe2000f8e0203 */
[----:B------:R-:W-:-:S02]  /*0090*/  UMOV UR4, 0x400 ;  /* 0x0000040000047882 */ /* 0x000fc40000000000 */
[----:B--2---:R-:W-:Y:S02]  /*00a0*/  ULEA UR4, UR5, UR4, 0x18 ;  /* 0x0000000405047291 */ /* 0x004fe4000f8ec0ff */
[----:B---3--:R-:W-:Y:S02]  /*00b0*/  ISETP.GE.U32.AND P0, PT, R4, UR6, PT ;  /* 0x0000000604007c0c */ /* 0x008fe4000bf06070 */
[----:B------:R-:W-:Y:S02]  /*00c0*/  SHF.R.S32.HI R5, RZ, 0x1f, R4 ;  /* 0x0000001fff057819 */ /* 0x000fe40000011404 */
[----:B------:R-:W-:Y:S02]  /*00d0*/  LEA R2, R3, UR4, 0x2 ;  /* 0x0000000403027c11 */ /* 0x000fe4000f8e10ff */
[----:B------:R-:W-:Y:S01]  /*00e0*/  ISETP.GE.U32.AND.EX P0, PT, R5, UR7, PT, P0 ;  /* 0x0000000705007c0c */ /* 0x000fe2000bf06100 */
[----:B------:R-:W0:-:S12]  /*00f0*/  LDCU.64 UR6, c[0x0][0x358] ;  /* 0x00006b00ff0677ac */ /* 0x000e180008000a00 */
[----:B------:R-:W-:Y:S05]  /*0100*/  @P0 BRA `(.L_x_15) ;  /* 0x00000000005c0947 */ /* 0x000fea0003800000 */
[----:B------:R-:W1:Y:S01]  /*0110*/  LDCU.64 UR8, c[0x0][0x380] ;  /* 0x00007000ff0877ac */ /* 0x000e620008000a00 */
[C---:B------:R-:W-:Y:S01]  /*0120*/  IMAD.SHL.U32 R8, R4.reuse, 0x4, RZ ;  /* 0x0000000404087824 */ /* 0x040fe200078e00ff */
[----:B------:R-:W-:Y:S01]  /*0130*/  SHF.L.U64.HI R10, R4, 0x2, R5 ;  /* 0x00000002040a7819 */ /* 0x000fe20000010205 */
[----:B------:R-:W2:Y:S03]  /*0140*/  LDCU UR5, c[0x0][0x398] ;  /* 0x00007300ff0577ac */ /* 0x000ea60008000800 */
[----:B-1----:R-:W-:-:S04]  /*0150*/  IADD3 R4, P0, PT, R8, UR8, RZ ;  /* 0x0000000808047c10 */ /* 0x002fc8000ff1e0ff */
[----:B------:R-:W-:Y:S01]  /*0160*/  IADD3.X R5, PT, PT, R10, UR9, RZ, P0, !PT ;  /* 0x000000090a057c10 */ /* 0x000fe200087fe4ff */
[----:B------:R-:W-:Y:S02]  /*0170*/  HFMA2 R12, -RZ, RZ, 3.7421875, 0 ;  /* 0x437c0000ff0c7431 */ /* 0x000fe400000001ff */
[----:B------:R-:W-:Y:S01]  /*0180*/  IMAD.MOV.U32 R7, RZ, RZ, 0x3bbb989d ;  /* 0x3bbb989dff077424 */ /* 0x000fe200078e00ff */
[----:B------:R-:W1:Y:S01]  /*0190*/  LDCU.64 UR8, c[0x0][0x390] ;  /* 0x00007200ff0877ac */ /* 0x000e620008000a00 */
[----:B0-----:R-:W2:Y:S02]  /*01a0*/  LDG.E R4, desc[UR6][R4.64] ;  /* 0x0000000604047981 */ /* 0x001ea4000c1e1900 */
[----:B--2---:R-:W-:Y:S01]  /*01b0*/  FADD R6, R4, -UR5 ;  /* 0x8000000504067e21 */ /* 0x004fe20008000000 */
[----:B-1----:R-:W-:-:S03]  /*01c0*/  IADD3 R4, P0, PT, R8, UR8, RZ ;  /* 0x0000000808047c10 */ /* 0x002fc6000ff1e0ff */
[----:B------:R-:W-:Y:S01]  /*01d0*/  FFMA.SAT R7, R6, R7, 0.5 ;  /* 0x3f00000006077423 */ /* 0x000fe20000002007 */
[----:B------:R-:W-:-:S03]  /*01e0*/  IADD3.X R5, PT, PT, R10, UR9, RZ, P0, !PT ;  /* 0x000000090a057c10 */ /* 0x000fc600087fe4ff */
[----:B------:R-:W-:-:S04]  /*01f0*/  FFMA.RM R7, R7, R12, 12582913 ;  /* 0x4b40000107077423 */ /* 0x000fc8000000400c */
[C---:B------:R-:W-:Y:S01]  /*0200*/  FADD R9, R7.reuse, -12583039 ;  /* 0xcb40007f07097421 */ /* 0x040fe20000000000 */
[----:B------:R-:W-:-:S03]  /*0210*/  SHF.L.U32 R7, R7, 0x17, RZ ;  /* 0x0000001707077819 */ /* 0x000fc600000006ff */
[----:B------:R-:W-:-:S04]  /*0220*/  FFMA R9, R6, 1.4426950216293334961, -R9 ;  /* 0x3fb8aa3b06097823 */ /* 0x000fc80000000809 */
[----:B------:R-:W-:-:S04]  /*0230*/  FFMA R9, R6, 1.925963033500011079e-08, R9 ;  /* 0x32a5706006097823 */ /* 0x000fc80000000009 */
[----:B------:R-:W0:Y:S02]  /*0240*/  MUFU.EX2 R6, R9 ;  /* 0x0000000900067308 */ /* 0x000e240000000800 */
[----:B0-----:R-:W-:-:S05]  /*0250*/  FMUL R7, R7, R6 ;  /* 0x0000000607077220 */ /* 0x001fca0000400000 */
[----:B------:R1:W-:Y:S04]  /*0260*/  STG.E desc[UR6][R4.64], R7 ;  /* 0x0000000704007986 */ /* 0x0003e8000c101906 */
[----:B------:R1:W-:Y:S02]  /*0270*/  STS [R2], R7 ;  /* 0x0000000702007388 */ /* 0x0003e40000000800 */
.L_x_15:
[----:B0-----:R-:W-:Y:S05]  /*0280*/  BSYNC.RECONVERGENT B0 ;  /* 0x0000000000007941 */ /* 0x001fea0003800200 */
.L_x_14:
[----:B------:R-:W-:Y:S01]  /*0290*/  BAR.SYNC.DEFER_BLOCKING 0x0 ;  /* 0x0000000000007b1d */ /* 0x000fe20000010000 */
[----:B------:R-:W-:-:S05]  /*02a0*/  ISETP.GT.U32.AND P0, PT, R3, 0xff, PT ;  /* 0x000000ff0300780c */ /* 0x000fca0003f04070 */
[----:B-1----:R-:W-:Y:S04]  /*02b0*/  @!P1 LDS R4, [R2+0x800] ;  /* 0x0008000002049984 */ /* 0x002fe80000000800 */
[----:B------:R-:W0:Y:S02]  /*02c0*/  @!P1 LDS R5, [R2] ;  /* 0x0000000002059984 */ /* 0x000e240000000800 */
[----:B0-----:R-:W-:-:S05]  /*02d0*/  @!P1 FADD R5, R4, R5 ;  /* 0x0000000504059221 */ /* 0x001fca0000000000 */
[----:B------:R-:W-:Y:S01]  /*02e0*/  @!P1 STS [R2], R5 ;  /* 0x0000000502009388 */ /* 0x000fe20000000800 */
[----:B------:R-:W-:Y:S01]  /*02f0*/  BAR.SYNC.DEFER_BLOCKING 0x0 ;  /* 0x0000000000007b1d */ /* 0x000fe20000010000 */
[----:B------:R-:W-:-:S05]  /*0300*/  ISETP.GT.U32.AND P1, PT, R3, 0x7f, PT ;  /* 0x0000007f0300780c */ /* 0x000fca0003f24070 */
[----:B------:R-:W-:Y:S04]  /*0310*/  @!P0 LDS R4, [R2+0x400] ;  /* 0x0004000002048984 */ /* 0x000fe80000000800 */
        /* <DEDUP_REMOVED lines=40> */
[----:B------:R-:W-:-:S05]  /*05a0*/  ISETP.NE.AND P0, PT, R3, RZ, PT ;  /* 0x000000ff0300720c */ /* 0x000fca0003f05270 */
[----:B------:R-:W-:Y:S04]  /*05b0*/  @!P1 LDS R4, [R2+0x8] ;  /* 0x0000080002049984 */ /* 0x000fe80000000800 */
[----:B------:R-:W0:Y:S02]  /*05c0*/  @!P1 LDS R9, [R2] ;  /* 0x0000000002099984 */ /* 0x000e240000000800 */
[----:B0-----:R-:W-:-:S05]  /*05d0*/  @!P1 FADD R9, R4, R9 ;  /* 0x0000000904099221 */ /* 0x001fca0000000000 */
[----:B------:R-:W-:Y:S01]  /*05e0*/  @!P1 STS [R2], R9 ;  /* 0x0000000902009388 */ /* 0x000fe20000000800 */
[----:B------:R-:W-:Y:S06]  /*05f0*/  BAR.SYNC.DEFER_BLOCKING 0x0 ;  /* 0x0000000000007b1d */ /* 0x000fec0000010000 */
[----:B------:R-:W-:Y:S04]  /*0600*/  @!P0 LDS R3, [UR4+0x4] ;  /* 0x00000404ff038984 */ /* 0x000fe80008000800 */
[----:B------:R-:W0:Y:S02]  /*0610*/  @!P0 LDS R4, [R2] ;  /* 0x0000000002048984 */ /* 0x000e240000000800 */
[----:B0-----:R-:W-:-:S05]  /*0620*/  @!P0 FADD R3, R3, R4 ;  /* 0x0000000403038221 */ /* 0x001fca0000000000 */
[----:B------:R0:W-:Y:S01]  /*0630*/  @!P0 STS [R2], R3 ;  /* 0x0000000302008388 */ /* 0x0001e20000000800 */
[----:B------:R-:W-:Y:S06]  /*0640*/  BAR.SYNC.DEFER_BLOCKING 0x0 ;  /* 0x0000000000007b1d */ /* 0x000fec0000010000 */
[----:B------:R-:W-:Y:S05]  /*0650*/  @P0 EXIT ;  /* 0x000000000000094d */ /* 0x000fea0003800000 */
[----:B------:R-:W1:Y:S01]  /*0660*/  LDS R5, [UR4] ;  /* 0x00000004ff057984 */ /* 0x000e620008000800 */
[----:B0-----:R-:W0:Y:S02]  /*0670*/  LDC.64 R2, c[0x0][0x3a0] ;  /* 0x0000e800ff027b82 */ /* 0x001e240000000a00 */
[----:B0-----:R-:W-:-:S05]  /*0680*/  IMAD.WIDE.U32 R2, R0, 0x4, R2 ;  /* 0x0000000400027825 */ /* 0x001fca00078e0002 */
[----:B-1----:R-:W-:Y:S01]  /*0690*/  STG.E desc[UR6][R2.64], R5 ;  /* 0x0000000502007986 */ /* 0x002fe2000c101906 */
[----:B------:R-:W-:Y:S05]  /*06a0*/  EXIT ;  /* 0x000000000000794d */ /* 0x000fea0003800000 */
.L_x_16:
        /* <DEDUP_REMOVED lines=13> */
.L_x_38:


//--------------------- .text._Z12softmax_par1PfmS_ --------------------------
	.section	.text._Z12softmax_par1PfmS_,"ax",@progbits
	.align	128
        .global         _Z12softmax_par1PfmS_
        .type           _Z12softmax_par1PfmS_,@function
        .size           _Z12softmax_par1PfmS_,(.L_x_39 - _Z12softmax_par1PfmS_)
        .other          _Z12softmax_par1PfmS_,@"STO_CUDA_ENTRY STV_DEFAULT"
_Z12softmax_par1PfmS_:
.text._Z12softmax_par1PfmS_:
[----:B------:R-:W-:Y:S01]  /*0000*/  LDC R1, c[0x0][0x37c] ;  /* 0x0000df00ff017b82 */ /* 0x000fe20000000800 */
[----:B------:R-:W0:Y:S01]  /*0010*/  S2R R0, SR_CTAID.X ;  /* 0x0000000000007919 */ /* 0x000e220000002500 */
[----:B------:R-:W0:Y:S06]  /*0020*/  LDCU UR4, c[0x0][0x360] ;  /* 0x00006c00ff0477ac */ /* 0x000e2c0008000800 */
[----:B------:R-:W1:Y:S01]  /*0030*/  LDC.64 R2, c[0x0][0x380] ;  /* 0x0000e000ff027b82 */ /* 0x000e620000000a00 */
[----:B------:R-:W2:Y:S01]  /*0040*/  S2R R7, SR_TID.X ;  /* 0x0000000000077919 */ /* 0x000ea20000002100 */
[----:B------:R-:W3:Y:S01]  /*0050*/  LDCU.64 UR6, c[0x0][0x358] ;  /* 0x00006b00ff0677ac */ /* 0x000ee20008000a00 */
[----:B0-----:R-:W-:-:S04]  /*0060*/  IMAD R4, R0, UR4, RZ ;  /* 0x0000000400047c24 */ /* 0x001fc8000f8e02ff */
[----:B--2---:R-:W-:-:S04]  /*0070*/  IMAD R5, R4, 0x2, R7 ;  /* 0x0000000204057824 */ /* 0x004fc800078e0207 */
[----:B-1----:R-:W-:-:S05]  /*0080*/  IMAD.WIDE R2, R5, 0x4, R2 ;  /* 0x0000000405027825 */ /* 0x002fca00078e0202 */
[----:B---3--:R-:W2:Y:S04]  /*0090*/  LDG.E R4, desc[UR6][R2.64] ;  /* 0x0000000602047981 */ /* 0x008ea8000c1e1900 */
[----:B------:R-:W2:Y:S01]  /*00a0*/  LDG.E R5, desc[UR6][R2.64+0x1000] ;  /* 0x0010000602057981 */ /* 0x000ea2000c1e1900 */
[----:B------:R-:W0:Y:S01]  /*00b0*/  S2UR UR5, SR_CgaCtaId ;  /* 0x00000000000579c3 */ /* 0x000e220000008800 */
[----:B------:R-:W-:Y:S01]  /*00c0*/  UMOV UR4, 0x400 ;  /* 0x0000040000047882 */ /* 0x000fe20000000000 */
[C---:B------:R-:W-:Y:S01]  /*00d0*/  ISETP.GT.U32.AND P0, PT, R7.reuse, 0x1ff, PT ;  /* 0x000001ff0700780c */ /* 0x040fe20003f04070 */
[----:B------:R-:W-:Y:S01]  /*00e0*/  BSSY.RECONVERGENT B0, `(.L_x_17) ;  /* 0x0000012000007945 */ /* 0x000fe20003800200 */
[C---:B------:R-:W-:Y:S02]  /*00f0*/  ISETP.GT.U32.AND P6, PT, R7.reuse, 0xff, PT ;  /* 0x000000ff0700780c */ /* 0x040fe40003fc4070 */
[----:B------:R-:W-:-:S02]  /*0100*/  ISETP.GT.U32.AND P5, PT, R7, 0x7f, PT ;  /* 0x0000007f0700780c */ /* 0x000fc40003fa4070 */
[C---:B------:R-:W-:Y:S02]  /*0110*/  ISETP.GT.U32.AND P4, PT, R7.reuse, 0x3f, PT ;  /* 0x0000003f0700780c */ /* 0x040fe40003f84070 */
[C---:B------:R-:W-:Y:S02]  /*0120*/  ISETP.GT.U32.AND P3, PT, R7.reuse, 0x1f, PT ;  /* 0x0000001f0700780c */ /* 0x040fe40003f64070 */
[----:B------:R-:W-:Y:S01]  /*0130*/  ISETP.GT.U32.AND P2, PT, R7, 0xf, PT ;  /* 0x0000000f0700780c */ /* 0x000fe20003f44070 */
[----:B0-----:R-:W-:Y:S01]  /*0140*/  ULEA UR4, UR5, UR4, 0x18 ;  /* 0x0000000405047291 */ /* 0x001fe2000f8ec0ff */
[----:B--2---:R-:W-:-:S04]  /*0150*/  FSETP.GT.AND P1, PT, R4, R5, PT ;  /* 0x000000050400720b */ /* 0x004fc80003f24000 */
[----:B------:R-:W-:Y:S02]  /*0160*/  FSEL R4, R4, R5, P1 ;  /* 0x0000000504047208 */ /* 0x000fe40000800000 */
[C---:B------:R-:W-:Y:S02]  /*0170*/  LEA R5, R7.reuse, UR4, 0x2 ;  /* 0x0000000407057c11 */ /* 0x040fe4000f8e10ff */
[----:B------:R-:W-:-:S03]  /*0180*/  ISETP.GT.U32.AND P1, PT, R7, 0x7, PT ;  /* 0x000000070700780c */ /* 0x000fc60003f24070 */
[----:B------:R0:W-:Y:S01]  /*0190*/  STS [R5], R4 ;  /* 0x0000000405007388 */ /* 0x0001e20000000800 */
[----:B------:R-:W-:Y:S06]  /*01a0*/  BAR.SYNC.DEFER_BLOCKING 0x0 ;  /* 0x0000000000007b1d */ /* 0x000fec0000010000 */
[----:B------:R-:W-:Y:S05]  /*01b0*/  @P0 BRA `(.L_x_18) ;  /* 0x0000000000100947 */ /* 0x000fea0003800000 */
[----:B------:R-:W-:Y:S04]  /*01c0*/  LDS R2, [R5] ;  /* 0x0000000005027984 */ /* 0x000fe80000000800 */
[----:B------:R-:W1:Y:S02]  /*01d0*/  LDS R3, [R5+0x800] ;  /* 0x0008000005037984 */ /* 0x000e640000000800 */
[----:B-1----:R-:W-:-:S13]  /*01e0*/  FSETP.GEU.AND P0, PT, R2, R3, PT ;  /* 0x000000030200720b */ /* 0x002fda0003f0e000 */
[----:B------:R1:W-:Y:S02]  /*01f0*/  @!P0 STS [R5], R3 ;  /* 0x0000000305008388 */ /* 0x0003e40000000800 */
.L_x_18:
[----:B------:R-:W-:Y:S05]  /*0200*/  BSYNC.RECONVERGENT B0 ;  /* 0x0000000000007941 */ /* 0x000fea0003800200 */
.L_x_17:
[----:B------:R-:W-:Y:S01]  /*0210*/  BAR.SYNC.DEFER_BLOCKING 0x0 ;  /* 0x0000000000007b1d */ /* 0x000fe20000010000 */
[----:B------:R-:W-:-:S05]  /*0220*/  ISETP.GT.U32.AND P0, PT, R7, 0x3, PT ;  /* 0x000000030700780c */ /* 0x000fca0003f04070 */
[----:B------:R-:W-:Y:S04]  /*0230*/  BSSY.RECONVERGENT B0, `(.L_x_19) ;  /* 0x0000006000007945 */ /* 0x000fe80003800200 */
[----:B------:R-:W-:Y:S05]  /*0240*/  @P6 BRA `(.L_x_20) ;  /* 0x0000000000106947 */ /* 0x000fea0003800000 */
[----:B------:R-:W-:Y:S04]  /*0250*/  LDS R2, [R5] ;  /* 0x0000000005027984 */ /* 0x000fe80000000800 */
[----:B-1----:R-:W1:Y:S02]  /*0260*/  LDS R3, [R5+0x400] ;  /* 0x0004000005037984 */ /* 0x002e640000000800 */
[----:B-1----:R-:W-:-:S13]  /*0270*/  FSETP.GEU.AND P6, PT, R2, R3, PT ;  /* 0x000000030200720b */ /* 0x002fda0003fce000 */
[----:B------:R2:W-:Y:S02]  /*0280*/  @!P6 STS [R5], R3 ;  /* 0x000000030500e388 */ /* 0x0005e40000000800 */
.L_x_20:
[----:B------:R-:W-:Y:S05]  /*0290*/  BSYNC.RECONVERGENT B0 ;  /* 0x0000000000007941 */ /* 0x000fea0003800200 */
.L_x_19:
[----:B------:R-:W-:Y:S01]  /*02a0*/  BAR.SYNC.DEFER_BLOCKING 0x0 ;  /* 0x0000000000007b1d */ /* 0x000fe20000010000 */
[----:B------:R-:W-:-:S05]  /*02b0*/  ISETP.GT.U32.AND P6, PT, R7, 0x1, PT ;  /* 0x000000010700780c */ /* 0x000fca0003fc4070 */
[----:B------:R-:W-:Y:S04]  /*02c0*/  BSSY.RECONVERGENT B0, `(.L_x_21) ;  /* 0x0000006000007945 */ /* 0x000fe80003800200 */
[----:B------:R-:W-:Y:S05]  /*02d0*/  @P5 BRA `(.L_x_22) ;  /* 0x0000000000105947 */ /* 0x000fea0003800000 */
[----:B------:R-:W-:Y:S04]  /*02e0*/  LDS R2, [R5] ;  /* 0x0000000005027984 */ /* 0x000fe80000000800 */
[----:B-12---:R-:W1:Y:S02]  /*02f0*/  LDS R3, [R5+0x200] ;  /* 0x0002000005037984 */ /* 0x006e640000000800 */
[----:B-1----:R-:W-:-:S13]  /*0300*/  FSETP.GEU.AND P5, PT, R2, R3, PT ;  /* 0x000000030200720b */ /* 0x002fda0003fae000 */
[----:B------:R3:W-:Y:S02]  /*0310*/  @!P5 STS [R5], R3 ;  /* 0x000000030500d388 */ /* 0x0007e40000000800 */
.L_x_22:
[----:B------:R-:W-:Y:S05]  /*0320*/  BSYNC.RECONVERGENT B0 ;  /* 0x0000000000007941 */ /* 0x000fea0003800200 */
.L_x_21:
[----:B------:R-:W-:Y:S01]  /*0330*/  BAR.SYNC.DEFER_BLOCKING 0x0 ;  /* 0x0000000000007b1d */ /* 0x000fe20000010000 */
[----:B------:R-:W-:-:S05]  /*0340*/  ISETP.NE.AND P5, PT, R7, RZ, PT ;  /* 0x000000ff0700720c */ /* 0x000fca0003fa5270 */
[----:B------:R-:W-:Y:S04]  /*0350*/  BSSY.RECONVERGENT B0, `(.L_x_23) ;  /* 0x0000006000007945 */ /* 0x000fe80003800200 */
[----:B------:R-:W-:Y:S05]  /*0360*/  @P4 BRA `(.L_x_24) ;  /* 0x0000000000104947 */ /* 0x000fea0003800000 */
[----:B------:R-:W-:Y:S04]  /*0370*/  LDS R2, [R5] ;  /* 0x0000000005027984 */ /* 0x000fe80000000800 */
[----:B-123--:R-:W1:Y:S02]  /*0380*/  LDS R3, [R5+0x100] ;  /* 0x0001000005037984 */ /* 0x00ee640000000800 */
[----:B-1----:R-:W-:-:S13]  /*0390*/  FSETP.GEU.AND P4, PT, R2, R3, PT ;  /* 0x000000030200720b */ /* 0x002fda0003f8e000 */
[----:B------:R4:W-:Y:S02]  /*03a0*/  @!P4 STS [R5], R3 ;  /* 0x000000030500c388 */ /* 0x0009e40000000800 */
.L_x_24:
[----:B------:R-:W-:Y:S05]  /*03b0*/  BSYNC.RECONVERGENT B0 ;  /* 0x0000000000007941 */ /* 0x000fea0003800200 */
.L_x_23:
[----:B------:R-:W-:Y:S06]  /*03c0*/  BAR.SYNC.DEFER_BLOCKING 0x0 ;  /* 0x0000000000007b1d */ /* 0x000fec0000010000 */
[----:B------:R-:W-:Y:S04]  /*03d0*/  BSSY.RECONVERGENT B0, `(.L_x_25) ;  /* 0x0000006000007945 */ /* 0x000fe80003800200 */
[----:B------:R-:W-:Y:S05]  /*03e0*/  @P3 BRA `(.L_x_26) ;  /* 0x0000000000103947 */ /* 0x000fea0003800000 */
[----:B------:R-:W-:Y:S04]  /*03f0*/  LDS R2, [R5] ;  /* 0x0000000005027984 */ /* 0x000fe80000000800 */
[----:B-1234-:R-:W1:Y:S02]  /*0400*/  LDS R3, [R5+0x80] ;  /* 0x0000800005037984 */ /* 0x01ee640000000800 */
[----:B-1----:R-:W-:-:S13]  /*0410*/  FSETP.GEU.AND P3, PT, R2, R3, PT ;  /* 0x000000030200720b */ /* 0x002fda0003f6e000 */
[----:B------:R1:W-:Y:S02]  /*0420*/  @!P3 STS [R5], R3 ;  /* 0x000000030500b388 */ /* 0x0003e40000000800 */
.L_x_26:
[----:B------:R-:W-:Y:S05]  /*0430*/  BSYNC.RECONVERGENT B0 ;  /* 0x0000000000007941 */ /* 0x000fea0003800200 */
.L_x_25:
[----:B------:R-:W-:Y:S06]  /*0440*/  BAR.SYNC.DEFER_BLOCKING 0x0 ;  /* 0x0000000000007b1d */ /* 0x000fec0000010000 */
[----:B------:R-:W-:Y:S04]  /*0450*/  BSSY.RECONVERGENT B0, `(.L_x_27) ;  /* 0x0000006000007945 */ /* 0x000fe80003800200 */
[----:B------:R-:W-:Y:S05]  /*0460*/  @P2 BRA `(.L_x_28) ;  /* 0x0000000000102947 */ /* 0x000fea0003800000 */
[----:B------:R-:W-:Y:S04]  /*0470*/  LDS R2, [R5] ;  /* 0x0000000005027984 */ /* 0x000fe80000000800 */
[----:B-1234-:R-:W1:Y:S02]  /*0480*/  LDS R3, [R5+0x40] ;  /* 0x0000400005037984 */ /* 0x01ee640000000800 */
[----:B-1----:R-:W-:-:S13]  /*0490*/  FSETP.GEU.AND P2, PT, R2, R3, PT ;  /* 0x000000030200720b */ /* 0x002fda0003f4e000 */
[----:B------:R1:W-:Y:S02]  /*04a0*/  @!P2 STS [R5], R3 ;  /* 0x000000030500a388 */ /* 0x0003e40000000800 */
.L_x_28:
[----:B------:R-:W-:Y:S05]  /*04b0*/  BSYNC.RECONVERGENT B0 ;  /* 0x0000000000007941 */ /* 0x000fea0003800200 */
.L_x_27:
[----:B------:R-:W-:Y:S06]  /*04c0*/  BAR.SYNC.DEFER_BLOCKING 0x0 ;  /* 0x0000000000007b1d */ /* 0x000fec0000010000 */
[----:B------:R-:W-:Y:S04]  /*04d0*/  BSSY.RECONVERGENT B0, `(.L_x_29) ;  /* 0x0000006000007945 */ /* 0x000fe80003800200 */
[----:B------:R-:W-:Y:S05]  /*04e0*/  @P1 BRA `(.L_x_30) ;  /* 0x0000000000101947 */ /* 0x000fea0003800000 */
[----:B------:R-:W-:Y:S04]  /*04f0*/  LDS R2, [R5] ;  /* 0x0000000005027984 */ /* 0x000fe80000000800 */
[----:B-1234-:R-:W1:Y:S02]  /*0500*/  LDS R3, [R5+0x20] ;  /* 0x0000200005037984 */ /* 0x01ee640000000800 */
[----:B-1----:R-:W-:-:S13]  /*0510*/  FSETP.GEU.AND P1, PT, R2, R3, PT ;  /* 0x000000030200720b */ /* 0x002fda0003f2e000 */
[----:B------:R1:W-:Y:S02]  /*0520*/  @!P1 STS [R5], R3 ;  /* 0x0000000305009388 */ /* 0x0003e40000000800 */
.L_x_30:
[----:B------:R-:W-:Y:S05]  /*0530*/  BSYNC.RECONVERGENT B0 ;  /* 0x0000000000007941 */ /* 0x000fea0003800200 */
.L_x_29:
[----:B------:R-:W-:Y:S06]  /*0540*/  BAR.SYNC.DEFER_BLOCKING 0x0 ;  /* 0x0000000000007b1d */ /* 0x000fec0000010000 */
[----:B------:R-:W-:Y:S04]  /*0550*/  BSSY.RECONVERGENT B0, `(.L_x_31) ;  /* 0x0000006000007945 */ /* 0x000fe80003800200 */
[----:B------:R-:W-:Y:S05]  /*0560*/  @P0 BRA `(.L_x_32) ;  /* 0x0000000000100947 */ /* 0x000fea0003800000 */
[----:B------:R-:W-:Y:S04]  /*0570*/  LDS R2, [R5] ;  /* 0x0000000005027984 */ /* 0x000fe80000000800 */
[----:B-1234-:R-:W1:Y:S02]  /*0580*/  LDS R3, [R5+0x10] ;  /* 0x0000100005037984 */ /* 0x01ee640000000800 */
[----:B-1----:R-:W-:-:S13]  /*0590*/  FSETP.GEU.AND P0, PT, R2, R3, PT ;  /* 0x000000030200720b */ /* 0x002fda0003f0e000 */
[----:B------:R1:W-:Y:S02]  /*05a0*/  @!P0 STS [R5], R3 ;  /* 0x0000000305008388 */ /* 0x0003e40000000800 */
.L_x_32:
[----:B------:R-:W-:Y:S05]  /*05b0*/  BSYNC.RECONVERGENT B0 ;  /* 0x0000000000007941 */ /* 0x000fea0003800200 */
.L_x_31:
[----:B------:R-:W-:Y:S06]  /*05c0*/  BAR.SYNC.DEFER_BLOCKING 0x0 ;  /* 0x0000000000007b1d */ /* 0x000fec0000010000 */
[----:B------:R-:W-:Y:S04]  /*05d0*/  BSSY.RECONVERGENT B0, `(.L_x_33) ;  /* 0x0000006000007945 */ /* 0x000fe80003800200 */
[----:B------:R-:W-:Y:S05]  /*05e0*/  @P6 BRA `(.L_x_34) ;  /* 0x0000000000106947 */ /* 0x000fea0003800000 */
[----:B------:R-:W-:Y:S04]  /*05f0*/  LDS R2, [R5] ;  /* 0x0000000005027984 */ /* 0x000fe80000000800 */
[----:B-1234-:R-:W1:Y:S02]  /*0600*/  LDS R3, [R5+0x8] ;  /* 0x0000080005037984 */ /* 0x01ee640000000800 */
[----:B-1----:R-:W-:-:S13]  /*0610*/  FSETP.GEU.AND P0, PT, R2, R3, PT ;  /* 0x000000030200720b */ /* 0x002fda0003f0e000 */
[----:B------:R1:W-:Y:S02]  /*0620*/  @!P0 STS [R5], R3 ;  /* 0x0000000305008388 */ /* 0x0003e40000000800 */
.L_x_34:
[----:B------:R-:W-:Y:S05]  /*0630*/  BSYNC.RECONVERGENT B0 ;  /* 0x0000000000007941 */ /* 0x000fea0003800200 */
.L_x_33:
[----:B------:R-:W-:Y:S06]  /*0640*/  BAR.SYNC.DEFER_BLOCKING 0x0 ;  /* 0x0000000000007b1d */ /* 0x000fec0000010000 */
[----:B------:R-:W-:Y:S05]  /*0650*/  @P5 EXIT ;  /* 0x000000000000594d */ /* 0x000fea0003800000 */
[----:B------:R-:W-:Y:S04]  /*0660*/  LDS R2, [R5] ;  /* 0x0000000005027984 */ /* 0x000fe80000000800 */
[----:B0-----:R-:W0:Y:S02]  /*0670*/  LDS R4, [UR4+0x4] ;  /* 0x00000404ff047984 */ /* 0x001e240008000800 */
[----:B0-----:R-:W-:Y:S02]  /*0680*/  FSETP.GEU.AND P0, PT, R2, R4, PT ;  /* 0x000000040200720b */ /* 0x001fe40003f0e000 */
[----:B-1234-:R-:W0:Y:S11]  /*0690*/  LDC.64 R2, c[0x0][0x390] ;  /* 0x0000e400ff027b82 */ /* 0x01ee360000000a00 */
[----:B------:R-:W-:Y:S04]  /*06a0*/  @!P0 STS [R5], R4 ;  /* 0x0000000405008388 */ /* 0x000fe80000000800 */
[----:B------:R-:W1:Y:S01]  /*06b0*/  LDS R7, [UR4] ;  /* 0x00000004ff077984 */ /* 0x000e620008000800 */
[----:B0-----:R-:W-:-:S05]  /*06c0*/  IMAD.WIDE.U32 R2, R0, 0x4, R2 ;  /* 0x0000000400027825 */ /* 0x001fca00078e0002 */
[----:B-1----:R-:W-:Y:S01]  /*06d0*/  STG.E desc[UR6][R2.64], R7 ;  /* 0x0000000702007986 */ /* 0x002fe2000c101906 */
[----:B------:R-:W-:Y:S05]  /*06e0*/  EXIT ;  /* 0x000000000000794d */ /* 0x000fea0003800000 */
.L_x_35:
        /* <DEDUP_REMOVED lines=9> */
.L_x_39:


//--------------------- .nv.shared.reserved.0     --------------------------
	.section	.nv.shared.reserved.0,"aw",@nobits
	.weak		__nv_reservedSMEM_offset_0_alias
	.size		__nv_reservedSMEM_offset_0_alias, 0, 64
	.other		__nv_reservedSMEM_offset_0_alias,@"STO_CUDA_RESERVED_SHARED STV_DEFAULT"
__nv_reservedSMEM_offset_0_alias:
	.zero		0
	.zero		64


//--------------------- .nv.shared._Z12softmax_par2PfmS_fS_ --------------------------
	.section	.nv.shared._Z12softmax_par2PfmS_fS_,"aw",@nobits
	.sectionflags	@""
	.align	4
.nv.shared._Z12softmax_par2PfmS_fS_:
	.zero		5120


//--------------------- .nv.shared._Z12softmax_par1PfmS_ --------------------------
	.section	.nv.shared._Z12softmax_par1PfmS_,"aw",@nobits
	.sectionflags	@""
	.align	4
.nv.shared._Z12softmax_par1PfmS_:
	.zero		5120


//--------------------- .nv.constant0._Z12softmax_par3Pfmf --------------------------
	.section	.nv.constant0._Z12softmax_par3Pfmf,"a",@progbits
	.sectionflags	@""
	.align	4
.nv.constant0._Z12softmax_par3Pfmf:
	.zero		916


//--------------------- .nv.constant0._Z12softmax_par2PfmS_fS_ --------------------------
	.section	.nv.constant0._Z12softmax_par2PfmS_fS_,"a",@progbits
	.sectionflags	@""
	.align	4
.nv.constant0._Z12softmax_par2PfmS_fS_:
	.zero		936


//--------------------- .nv.constant0._Z12softmax_par1PfmS_ --------------------------
	.section	.nv.constant0._Z12softmax_par1PfmS_,"a",@progbits
	.sectionflags	@""
	.align	4
.nv.constant0._Z12softmax_par1PfmS_:
	.zero		920


//--------------------- SYMBOLS --------------------------

	.type		.nv.reservedSmem.offset0,@object
	.size		.nv.reservedSmem.offset0,0x4
	.type		.nv.reservedSmem.cap,@object
	.size		.nv.reservedSmem.cap,0x4
